	.target	sm_90a

	.elftype	@"ET_EXEC"


//--------------------- .note.nv.tkinfo           --------------------------
	.section	.note.nv.tkinfo,"",@"SHT_NOTE"
	.sectionflags	@"SHF_NOTE_NV_TKINFO"
	.tkinfo
        /*0018*/ 	.word	0x00000002
        /*0030*/ 	.string	""
        /*0030*/ 	.string	"ptxas"
        /*0030*/ 	.string	"Cuda compilation tools, release 13.0, V13.0.88"
        /*0030*/ 	.string	"Build cuda_13.0.r13.0/compiler.36424714_0"
        /*0030*/ 	.string	"-v  -suppress-debug-info  -lineinfo  -arch sm_90a "



//--------------------- .note.nv.cuinfo           --------------------------
	.section	.note.nv.cuinfo,"",@"SHT_NOTE"
	.sectionflags	@"SHF_NOTE_NV_CUINFO"
        /*0018*/ 	.short	0x0002
        /*001a*/ 	.short	0x005a
        /*001c*/ 	.short	0x0082
	.zero		2


//--------------------- .nv.info                  --------------------------
	.section	.nv.info,"",@"SHT_CUDA_INFO"
	.align	4


	//----- nvinfo : EIATTR_REGCOUNT
	.align		4
        /*0000*/ 	.byte	0x04, 0x2f
        /*0002*/ 	.short	(.L_1 - .L_0)
	.align		4
.L_0:
        /*0004*/ 	.word	index@(matmul_kernel)
        /*0008*/ 	.word	0x000000a8


	//----- nvinfo : EIATTR_FRAME_SIZE
	.align		4
.L_1:
        /*000c*/ 	.byte	0x04, 0x11
        /*000e*/ 	.short	(.L_3 - .L_2)
	.align		4
.L_2:
        /*0010*/ 	.word	index@(matmul_kernel)
        /*0014*/ 	.word	0x00000000


	//----- nvinfo : EIATTR_MIN_STACK_SIZE
	.align		4
.L_3:
        /*0018*/ 	.byte	0x04, 0x12
        /*001a*/ 	.short	(.L_5 - .L_4)
	.align		4
.L_4:
        /*001c*/ 	.word	index@(matmul_kernel)
        /*0020*/ 	.word	0x00000000
.L_5:


//--------------------- .nv.compat                --------------------------
	.section	.nv.compat,"",@"SHT_CUDA_COMPAT_INFO"
	.align	4
        /*0000*/ 	.byte	0x02, 0x09, 0x01, 0x00, 0x02, 0x02, 0x04, 0x00, 0x02, 0x05, 0x05, 0x00, 0x03, 0x07, 0x01, 0x01
        /*0010*/ 	.byte	0x02, 0x03, 0x00, 0x00, 0x02, 0x06, 0x01, 0x00, 0x04, 0x0b, 0x08, 0x00, 0x00, 0x00, 0x00, 0x00
        /*0020*/ 	.byte	0x00, 0x00, 0x00, 0x00


//--------------------- .nv.info.matmul_kernel    --------------------------
	.section	.nv.info.matmul_kernel,"",@"SHT_CUDA_INFO"
	.sectionflags	@""
	.align	4


	//----- nvinfo : EIATTR_CUDA_API_VERSION
	.align		4
        /*0000*/ 	.byte	0x04, 0x37
        /*0002*/ 	.short	(.L_7 - .L_6)
.L_6:
        /*0004*/ 	.word	0x00000082


	//----- nvinfo : EIATTR_KPARAM_INFO
	.align		4
.L_7:
        /*0008*/ 	.byte	0x04, 0x17
        /*000a*/ 	.short	(.L_9 - .L_8)
.L_8:
        /*000c*/ 	.word	0x00000000
        /*0010*/ 	.short	0x000d
        /*0012*/ 	.short	0x0048
        /*0014*/ 	.byte	0x00, 0xf4, 0x21, 0x00


	//----- nvinfo : EIATTR_KPARAM_INFO
	.align		4
.L_9:
        /*0018*/ 	.byte	0x04, 0x17
        /*001a*/ 	.short	(.L_11 - .L_10)
.L_10:
        /*001c*/ 	.word	0x00000000
        /*0020*/ 	.short	0x000c
        /*0022*/ 	.short	0x0040
        /*0024*/ 	.byte	0x00, 0xf4, 0x21, 0x00


	//----- nvinfo : EIATTR_KPARAM_INFO
	.align		4
.L_11:
        /*0028*/ 	.byte	0x04, 0x17
        /*002a*/ 	.short	(.L_13 - .L_12)
.L_12:
        /*002c*/ 	.word	0x00000000
        /*0030*/ 	.short	0x000b
        /*0032*/ 	.short	0x0038
        /*0034*/ 	.byte	0x00, 0xf0, 0x11, 0x00


	//----- nvinfo : EIATTR_KPARAM_INFO
	.align		4
.L_13:
        /*0038*/ 	.byte	0x04, 0x17
        /*003a*/ 	.short	(.L_15 - .L_14)
.L_14:
        /*003c*/ 	.word	0x00000000
        /*0040*/ 	.short	0x000a
        /*0042*/ 	.short	0x0034
        /*0044*/ 	.byte	0x00, 0xf0, 0x11, 0x00


	//----- nvinfo : EIATTR_KPARAM_INFO
	.align		4
.L_15:
        /*0048*/ 	.byte	0x04, 0x17
        /*004a*/ 	.short	(.L_17 - .L_16)
.L_16:
        /*004c*/ 	.word	0x00000000
        /*0050*/ 	.short	0x0009
        /*0052*/ 	.short	0x0030
        /*0054*/ 	.byte	0x00, 0xf0, 0x11, 0x00


	//----- nvinfo : EIATTR_KPARAM_INFO
	.align		4
.L_17:
        /*0058*/ 	.byte	0x04, 0x17
        /*005a*/ 	.short	(.L_19 - .L_18)
.L_18:
        /*005c*/ 	.word	0x00000000
        /*0060*/ 	.short	0x0008
        /*0062*/ 	.short	0x002c
        /*0064*/ 	.byte	0x00, 0xf0, 0x11, 0x00


	//----- nvinfo : EIATTR_KPARAM_INFO
	.align		4
.L_19:
        /*0068*/ 	.byte	0x04, 0x17
        /*006a*/ 	.short	(.L_21 - .L_20)
.L_20:
        /*006c*/ 	.word	0x00000000
        /*0070*/ 	.short	0x0007
        /*0072*/ 	.short	0x0028
        /*0074*/ 	.byte	0x00, 0xf0, 0x11, 0x00


	//----- nvinfo : EIATTR_KPARAM_INFO
	.align		4
.L_21:
        /*0078*/ 	.byte	0x04, 0x17
        /*007a*/ 	.short	(.L_23 - .L_22)
.L_22:
        /*007c*/ 	.word	0x00000000
        /*0080*/ 	.short	0x0006
        /*0082*/ 	.short	0x0024
        /*0084*/ 	.byte	0x00, 0xf0, 0x11, 0x00


	//----- nvinfo : EIATTR_KPARAM_INFO
	.align		4
.L_23:
        /*0088*/ 	.byte	0x04, 0x17
        /*008a*/ 	.short	(.L_25 - .L_24)
.L_24:
        /*008c*/ 	.word	0x00000000
        /*0090*/ 	.short	0x0005
        /*0092*/ 	.short	0x0020
        /*0094*/ 	.byte	0x00, 0xf0, 0x11, 0x00


	//----- nvinfo : EIATTR_KPARAM_INFO
	.align		4
.L_25:
        /*0098*/ 	.byte	0x04, 0x17
        /*009a*/ 	.short	(.L_27 - .L_26)
.L_26:
        /*009c*/ 	.word	0x00000000
        /*00a0*/ 	.short	0x0004
        /*00a2*/ 	.short	0x001c
        /*00a4*/ 	.byte	0x00, 0xf0, 0x11, 0x00


	//----- nvinfo : EIATTR_KPARAM_INFO
	.align		4
.L_27:
        /*00a8*/ 	.byte	0x04, 0x17
        /*00aa*/ 	.short	(.L_29 - .L_28)
.L_28:
        /*00ac*/ 	.word	0x00000000
        /*00b0*/ 	.short	0x0003
        /*00b2*/ 	.short	0x0018
        /*00b4*/ 	.byte	0x00, 0xf0, 0x11, 0x00


	//----- nvinfo : EIATTR_KPARAM_INFO
	.align		4
.L_29:
        /*00b8*/ 	.byte	0x04, 0x17
        /*00ba*/ 	.short	(.L_31 - .L_30)
.L_30:
        /*00bc*/ 	.word	0x00000000
        /*00c0*/ 	.short	0x0002
        /*00c2*/ 	.short	0x0010
        /*00c4*/ 	.byte	0x00, 0xf4, 0x21, 0x00


	//----- nvinfo : EIATTR_KPARAM_INFO
	.align		4
.L_31:
        /*00c8*/ 	.byte	0x04, 0x17
        /*00ca*/ 	.short	(.L_33 - .L_32)
.L_32:
        /*00cc*/ 	.word	0x00000000
        /*00d0*/ 	.short	0x0001
        /*00d2*/ 	.short	0x0008
        /*00d4*/ 	.byte	0x00, 0xf4, 0x21, 0x00


	//----- nvinfo : EIATTR_KPARAM_INFO
	.align		4
.L_33:
        /*00d8*/ 	.byte	0x04, 0x17
        /*00da*/ 	.short	(.L_35 - .L_34)
.L_34:
        /*00dc*/ 	.word	0x00000000
        /*00e0*/ 	.short	0x0000
        /*00e2*/ 	.short	0x0000
        /*00e4*/ 	.byte	0x00, 0xf4, 0x21, 0x00


	//----- nvinfo : EIATTR_EXPLICIT_CLUSTER
	.align		4
.L_35:
        /*00e8*/ 	.byte	0x01, 0x3e
	.zero		2


	//----- nvinfo : EIATTR_CTA_PER_CLUSTER
	.align		4
        /*00ec*/ 	.byte	0x04, 0x3d
        /*00ee*/ 	.short	(.L_37 - .L_36)
.L_36:
        /*00f0*/ 	.word	0x00000002
        /*00f4*/ 	.word	0x00000001
        /*00f8*/ 	.word	0x00000001


	//----- nvinfo : EIATTR_SPARSE_MMA_MASK
	.align		4
.L_37:
        /*00fc*/ 	.byte	0x03, 0x50
        /*00fe*/ 	.short	0x0000


	//----- nvinfo : EIATTR_MAXREG_COUNT
	.align		4
        /*0100*/ 	.byte	0x03, 0x1b
        /*0102*/ 	.short	0x00ff


	//----- nvinfo : EIATTR_NUM_BARRIERS
	.align		4
        /*0104*/ 	.byte	0x02, 0x4c
        /*0106*/ 	.byte	0x01
	.zero		1


	//----- nvinfo : EIATTR_MERCURY_ISA_VERSION
	.align		4
        /*0108*/ 	.byte	0x03, 0x5f
        /*010a*/ 	.short	0x0101


	//----- nvinfo : EIATTR_EXIT_INSTR_OFFSETS
	.align		4
        /*010c*/ 	.byte	0x04, 0x1c
        /*010e*/ 	.short	(.L_39 - .L_38)


	//   ....[0]....
.L_38:
        /*0110*/ 	.word	0x00005560


	//   ....[1]....
        /*0114*/ 	.word	0x00005580


	//----- nvinfo : EIATTR_REQNTID
	.align		4
.L_39:
        /*0118*/ 	.byte	0x04, 0x10
        /*011a*/ 	.short	(.L_41 - .L_40)
.L_40:
        /*011c*/ 	.word	0x00000080
        /*0120*/ 	.word	0x00000001
        /*0124*/ 	.word	0x00000001


	//----- nvinfo : EIATTR_CBANK_PARAM_SIZE
	.align		4
.L_41:
        /*0128*/ 	.byte	0x03, 0x19
        /*012a*/ 	.short	0x0050


	//----- nvinfo : EIATTR_PARAM_CBANK
	.align		4
        /*012c*/ 	.byte	0x04, 0x0a
        /*012e*/ 	.short	(.L_43 - .L_42)
	.align		4
.L_42:
        /*0130*/ 	.word	index@(.nv.constant0.matmul_kernel)
        /*0134*/ 	.short	0x0210
        /*0136*/ 	.short	0x0050


	//----- nvinfo : EIATTR_SW_WAR
	.align		4
.L_43:
        /*0138*/ 	.byte	0x04, 0x36
        /*013a*/ 	.short	(.L_45 - .L_44)
.L_44:
        /*013c*/ 	.word	0x00000008
.L_45:


//--------------------- .nv.callgraph             --------------------------
	.section	.nv.callgraph,"",@"SHT_CUDA_CALLGRAPH"
	.align	4
	.sectionentsize	8
	.align		4
        /*0000*/ 	.word	0x00000000
	.align		4
        /*0004*/ 	.word	0xffffffff
	.align		4
        /*0008*/ 	.word	0x00000000
	.align		4
        /*000c*/ 	.word	0xfffffffe
	.align		4
        /*0010*/ 	.word	0x00000000
	.align		4
        /*0014*/ 	.word	0xfffffffd
	.align		4
        /*0018*/ 	.word	0x00000000
	.align		4
        /*001c*/ 	.word	0xfffffffc


//--------------------- .text.matmul_kernel       --------------------------
	.section	.text.matmul_kernel,"ax",@progbits
	.align	128
        .global         matmul_kernel
        .type           matmul_kernel,@function
        .size           matmul_kernel,(.L_x_3 - matmul_kernel)
        .other          matmul_kernel,@"STO_CUDA_ENTRY STV_DEFAULT"
matmul_kernel:
.text.matmul_kernel:
[----:B------:R-:W-:Y:S08]  /*0000*/  LDC R1, c[0x0][0x28] ;  /* 0x00000a00ff017b82 */ /* 0x000ff00000000800 */
[----:B------:R-:W1:Y:S01]  /*0010*/  LDC.64 R94, c[0x0][0x228] ;  /* 0x00008a00ff5e7b82 */ /* 0x000e620000000a00 */
[----:B------:R-:W2:Y:S01]  /*0020*/  S2R R85, SR_TID.X ;  /* 0x0000000000557919 */ /* 0x000ea20000002100 */
[----:B------:R-:W-:Y:S01]  /*0030*/  ULDC.64 UR8, c[0x0][0x210] ;  /* 0x0000840000087ab9 */ /* 0x000fe20000000a00 */
[----:B------:R-:W-:Y:S01]  /*0040*/  ULDC.64 UR10, c[0x0][0x218] ;  /* 0x00008600000a7ab9 */ /* 0x000fe20000000a00 */
[----:B------:R-:W-:-:S04]  /*0050*/  ULDC.64 UR14, c[0x0][0x208] ;  /* 0x00008200000e7ab9 */ /* 0x000fc80000000a00 */
[----:B------:R-:W3:Y:S08]  /*0060*/  S2UR UR4, SR_CTAID.X ;  /* 0x00000000000479c3 */ /* 0x000ef00000002500 */
[----:B------:R-:W4:Y:S01]  /*0070*/  S2UR UR7, SR_CgaCtaId ;  /* 0x00000000000779c3 */ /* 0x000f220000008800 */
[----:B-1----:R-:W-:-:S07]  /*0080*/  VIADD R0, R95, 0x3f ;  /* 0x0000003f5f007836 */ /* 0x002fce0000000000 */
[----:B------:R-:W1:Y:S01]  /*0090*/  LDC.64 R96, c[0x0][0x238] ;  /* 0x00008e00ff607b82 */ /* 0x000e620000000a00 */
[----:B------:R-:W-:Y:S02]  /*00a0*/  SHF.R.S32.HI R3, RZ, 0x1f, R0 ;  /* 0x0000001fff037819 */ /* 0x000fe40000011400 */
[----:B---3--:R-:W-:Y:S01]  /*00b0*/  I2FP.F32.U32 R5, UR4 ;  /* 0x0000000400057c45 */ /* 0x008fe20008201000 */
[----:B------:R-:W-:Y:S01]  /*00c0*/  ULDC UR4, c[0x0][0x150] ;  /* 0x0000540000047ab9 */ /* 0x000fe20000000800 */
[----:B------:R-:W-:-:S03]  /*00d0*/  LEA.HI R3, R3, R0, RZ, 0x6 ;  /* 0x0000000003037211 */ /* 0x000fc600078f30ff */
[----:B------:R-:W3:Y:S01]  /*00e0*/  LDC.64 R134, c[0x0][0x230] ;  /* 0x00008c00ff867b82 */ /* 0x000ee20000000a00 */
[----:B--2---:R-:W-:Y:S01]  /*00f0*/  LOP3.LUT R68, R85, 0x3f, RZ, 0xc0, !PT ;  /* 0x0000003f55447812 */ /* 0x004fe200078ec0ff */
[----:B------:R-:W-:Y:S01]  /*0100*/  FMUL R5, R5, UR4 ;  /* 0x0000000405057c20 */ /* 0x000fe20008400000 */
[----:B------:R-:W-:Y:S01]  /*0110*/  SHF.R.S32.HI R3, RZ, 0x6, R3 ;  /* 0x00000006ff037819 */ /* 0x000fe20000011403 */
[----:B----4-:R-:W-:Y:S02]  /*0120*/  USHF.L.U32 UR5, UR7, 0x6, URZ ;  /* 0x0000000607057899 */ /* 0x010fe4000800063f */
[----:B------:R-:W2:Y:S01]  /*0130*/  F2I.U32.TRUNC.NTZ R7, R5 ;  /* 0x0000000500077305 */ /* 0x000ea2000020f000 */
[----:B------:R-:W-:Y:S01]  /*0140*/  SHF.R.U32.HI R79, RZ, 0x6, R85 ;  /* 0x00000006ff4f7819 */ /* 0x000fe20000011655 */
[----:B------:R-:W-:Y:S01]  /*0150*/  IMAD.SHL.U32 R4, R3, 0x8, RZ ;  /* 0x0000000803047824 */ /* 0x000fe200078e00ff */
[----:B------:R-:W-:Y:S01]  /*0160*/  ULOP3.LUT UR5, UR5, 0x40, URZ, 0xc0, !UPT ;  /* 0x0000004005057892 */ /* 0x000fe2000f8ec03f */
[----:B------:R-:W-:-:S02]  /*0170*/  LEA.HI R81, R85, 0xe, RZ, 0x1a ;  /* 0x0000000e55517811 */ /* 0x000fc400078fd0ff */
[----:B------:R-:W-:Y:S02]  /*0180*/  SGXT.U32 R79, R79, 0x1 ;  /* 0x000000014f4f781a */ /* 0x000fe40000000000 */
[----:B------:R-:W-:Y:S01]  /*0190*/  IABS R9, R4 ;  /* 0x0000000400097213 */ /* 0x000fe20000000000 */
[-C--:B-1----:R-:W-:Y:S01]  /*01a0*/  IMAD R80, R81, R96.reuse, RZ ;  /* 0x0000006051507224 */ /* 0x082fe200078e02ff */
[----:B------:R-:W-:Y:S01]  /*01b0*/  LEA.HI R71, R85, 0x1e, RZ, 0x1a ;  /* 0x0000001e55477811 */ /* 0x000fe200078fd0ff */
[----:B------:R-:W-:Y:S01]  /*01c0*/  IMAD R77, R79, R96, RZ ;  /* 0x000000604f4d7224 */ /* 0x000fe200078e02ff */
[----:B------:R-:W1:Y:S01]  /*01d0*/  I2F.RP R0, R9 ;  /* 0x0000000900007306 */ /* 0x000e620000209400 */
[----:B------:R-:W-:Y:S01]  /*01e0*/  LOP3.LUT R66, R85, 0x1f, RZ, 0xc0, !PT ;  /* 0x0000001f55427812 */ /* 0x000fe200078ec0ff */
[----:B------:R-:W-:Y:S01]  /*01f0*/  IMAD.SHL.U32 R58, R80, 0x4, RZ ;  /* 0x00000004503a7824 */ /* 0x000fe200078e00ff */
[----:B--2---:R-:W-:Y:S01]  /*0200*/  IABS R13, R7 ;  /* 0x00000007000d7213 */ /* 0x004fe20000000000 */
[----:B------:R-:W-:Y:S01]  /*0210*/  IMAD R75, R96, 0x2, R77 ;  /* 0x00000002604b7824 */ /* 0x000fe200078e024d */
[----:B------:R-:W-:Y:S01]  /*0220*/  LOP3.LUT R65, R79, 0x2, RZ, 0xfc, !PT ;  /* 0x000000024f417812 */ /* 0x000fe200078efcff */
[----:B---3--:R-:W-:Y:S01]  /*0230*/  VIADD R91, R134, 0x1f ;  /* 0x0000001f865b7836 */ /* 0x008fe20000000000 */
[----:B------:R-:W-:Y:S01]  /*0240*/  LOP3.LUT R64, R85, 0x40, RZ, 0xc0, !PT ;  /* 0x0000004055407812 */ /* 0x000fe200078ec0ff */
[----:B------:R-:W-:Y:S01]  /*0250*/  IMAD R73, R96, 0x2, R75 ;  /* 0x0000000260497824 */ /* 0x000fe200078e024b */
[C---:B------:R-:W-:Y:S01]  /*0260*/  LOP3.LUT R63, R79.reuse, 0x4, RZ, 0xfc, !PT ;  /* 0x000000044f3f7812 */ /* 0x040fe200078efcff */
[----:B------:R-:W-:Y:S01]  /*0270*/  IMAD R126, R66, R97, RZ ;  /* 0x00000061427e7224 */ /* 0x000fe200078e02ff */
[C---:B------:R-:W-:Y:S01]  /*0280*/  LOP3.LUT R59, R79.reuse, 0x6, RZ, 0xfc, !PT ;  /* 0x000000064f3b7812 */ /* 0x040fe200078efcff */
[----:B------:R-:W-:Y:S01]  /*0290*/  IMAD R69, R96, 0x2, R73 ;  /* 0x0000000260457824 */ /* 0x000fe200078e0249 */
[----:B------:R-:W-:Y:S01]  /*02a0*/  LOP3.LUT R57, R79, 0x8, RZ, 0xfc, !PT ;  /* 0x000000084f397812 */ /* 0x000fe200078efcff */
[----:B------:R-:W-:Y:S01]  /*02b0*/  IMAD.SHL.U32 R62, R126, 0x4, RZ ;  /* 0x000000047e3e7824 */ /* 0x000fe200078e00ff */
[----:B-1----:R-:W1:Y:S01]  /*02c0*/  MUFU.RCP R0, R0 ;  /* 0x0000000000007308 */ /* 0x002e620000001000 */
[----:B------:R-:W-:-:S02]  /*02d0*/  IMAD R67, R96, 0x2, R69 ;  /* 0x0000000260437824 */ /* 0x000fc400078e0245 */
[----:B------:R-:W-:Y:S02]  /*02e0*/  IMAD R127, R71, R96, RZ ;  /* 0x00000060477f7224 */ /* 0x000fe400078e02ff */
[----:B------:R-:W-:Y:S02]  /*02f0*/  IMAD R139, R96, 0x2, R67 ;  /* 0x00000002608b7824 */ /* 0x000fe400078e0243 */
[----:B------:R-:W-:Y:S02]  /*0300*/  VIADD R78, R134, 0xffffffe0 ;  /* 0xffffffe0864e7836 */ /* 0x000fe40000000000 */
[C---:B------:R-:W-:Y:S02]  /*0310*/  IMAD R137, R96.reuse, 0x2, R139 ;  /* 0x0000000260897824 */ /* 0x040fe400078e028b */
[----:B------:R-:W-:Y:S02]  /*0320*/  IMAD.SHL.U32 R61, R139, 0x4, RZ ;  /* 0x000000048b3d7824 */ /* 0x000fe400078e00ff */
[----:B------:R-:W-:-:S02]  /*0330*/  IMAD R133, R96, 0x4, R137 ;  /* 0x0000000460857824 */ /* 0x000fc400078e0289 */
[----:B------:R-:W-:Y:S02]  /*0340*/  IMAD.SHL.U32 R60, R137, 0x4, RZ ;  /* 0x00000004893c7824 */ /* 0x000fe400078e00ff */
[----:B-1----:R-:W-:Y:S01]  /*0350*/  VIADD R2, R0, 0xffffffe ;  /* 0x0ffffffe00027836 */ /* 0x002fe20000000000 */
[----:B------:R-:W-:Y:S01]  /*0360*/  IABS R0, R4 ;  /* 0x0000000400007213 */ /* 0x000fe20000000000 */
[C---:B------:R-:W-:Y:S02]  /*0370*/  IMAD R131, R96.reuse, 0x2, R133 ;  /* 0x0000000260837824 */ /* 0x040fe400078e0285 */
[----:B------:R1:W2:Y:S01]  /*0380*/  F2I.FTZ.U32.TRUNC.NTZ R3, R2 ;  /* 0x0000000200037305 */ /* 0x0002a2000021f000 */
[----:B------:R-:W-:Y:S02]  /*0390*/  IMAD.SHL.U32 R56, R133, 0x4, RZ ;  /* 0x0000000485387824 */ /* 0x000fe400078e00ff */
[----:B------:R-:W-:Y:S02]  /*03a0*/  IMAD.MOV R0, RZ, RZ, -R0 ;  /* 0x000000ffff007224 */ /* 0x000fe400078e0a00 */
[----:B------:R-:W-:-:S02]  /*03b0*/  IMAD R129, R96, 0x2, R131 ;  /* 0x0000000260817824 */ /* 0x000fc400078e0283 */
[----:B-1----:R-:W-:Y:S02]  /*03c0*/  IMAD.MOV.U32 R2, RZ, RZ, RZ ;  /* 0x000000ffff027224 */ /* 0x002fe400078e00ff */
[----:B--2---:R-:W-:-:S04]  /*03d0*/  IMAD.MOV R6, RZ, RZ, -R3 ;  /* 0x000000ffff067224 */ /* 0x004fc800078e0a03 */
[----:B------:R-:W-:-:S04]  /*03e0*/  IMAD R11, R6, R9, RZ ;  /* 0x00000009060b7224 */ /* 0x000fc800078e02ff */
[----:B------:R-:W-:-:S06]  /*03f0*/  IMAD.HI.U32 R2, R3, R11, R2 ;  /* 0x0000000b03027227 */ /* 0x000fcc00078e0002 */
[----:B------:R-:W-:-:S04]  /*0400*/  IMAD.HI.U32 R2, R2, R13, RZ ;  /* 0x0000000d02027227 */ /* 0x000fc800078e00ff */
[----:B------:R-:W-:-:S05]  /*0410*/  IMAD R0, R2, R0, R13 ;  /* 0x0000000002007224 */ /* 0x000fca00078e020d */
[----:B------:R-:W-:-:S13]  /*0420*/  ISETP.GT.U32.AND P1, PT, R9, R0, PT ;  /* 0x000000000900720c */ /* 0x000fda0003f24070 */
[----:B------:R-:W-:Y:S02]  /*0430*/  @!P1 IMAD.IADD R0, R0, 0x1, -R9 ;  /* 0x0000000100009824 */ /* 0x000fe400078e0a09 */
[----:B------:R-:W-:Y:S01]  /*0440*/  @!P1 VIADD R2, R2, 0x1 ;  /* 0x0000000102029836 */ /* 0x000fe20000000000 */
[----:B------:R-:W-:Y:S02]  /*0450*/  ISETP.NE.AND P1, PT, R4, RZ, PT ;  /* 0x000000ff0400720c */ /* 0x000fe40003f25270 */
[----:B------:R-:W-:Y:S02]  /*0460*/  ISETP.GE.U32.AND P0, PT, R0, R9, PT ;  /* 0x000000090000720c */ /* 0x000fe40003f06070 */
[----:B------:R-:W-:-:S04]  /*0470*/  LOP3.LUT R0, R7, R4, RZ, 0x3c, !PT ;  /* 0x0000000407007212 */ /* 0x000fc800078e3cff */
[----:B------:R-:W-:Y:S01]  /*0480*/  ISETP.GE.AND P2, PT, R0, RZ, PT ;  /* 0x000000ff0000720c */ /* 0x000fe20003f46270 */
[----:B------:R-:W-:-:S05]  /*0490*/  VIADD R0, R94, 0x7f ;  /* 0x0000007f5e007836 */ /* 0x000fca0000000000 */
[----:B------:R-:W-:Y:S01]  /*04a0*/  SHF.R.S32.HI R3, RZ, 0x1f, R0 ;  /* 0x0000001fff037819 */ /* 0x000fe20000011400 */
[----:B------:R-:W-:-:S03]  /*04b0*/  @P0 VIADD R2, R2, 0x1 ;  /* 0x0000000102020836 */ /* 0x000fc60000000000 */
[----:B------:R-:W-:Y:S02]  /*04c0*/  LEA.HI R3, R3, R0, RZ, 0x7 ;  /* 0x0000000003037211 */ /* 0x000fe400078f38ff */
[----:B------:R-:W-:Y:S01]  /*04d0*/  IABS R0, R95 ;  /* 0x0000005f00007213 */ /* 0x000fe20000000000 */
[----:B------:R-:W-:Y:S01]  /*04e0*/  @!P2 IMAD.MOV R2, RZ, RZ, -R2 ;  /* 0x000000ffff02a224 */ /* 0x000fe200078e0a02 */
[----:B------:R-:W-:Y:S02]  /*04f0*/  @!P1 LOP3.LUT R2, RZ, R4, RZ, 0x33, !PT ;  /* 0x00000004ff029212 */ /* 0x000fe400078e33ff */
[----:B------:R-:W1:Y:S03]  /*0500*/  I2F.RP R8, R0 ;  /* 0x0000000000087306 */ /* 0x000e660000209400 */
[----:B------:R-:W-:Y:S02]  /*0510*/  IMAD.SHL.U32 R10, R2, 0x8, RZ ;  /* 0x00000008020a7824 */ /* 0x000fe400078e00ff */
[----:B------:R-:W-:-:S03]  /*0520*/  IMAD.MOV R2, RZ, RZ, -R2 ;  /* 0x000000ffff027224 */ /* 0x000fc600078e0a02 */
[----:B------:R-:W-:Y:S01]  /*0530*/  LEA.HI.SX32 R3, R3, -R10, 0x19 ;  /* 0x8000000a03037211 */ /* 0x000fe200078fcaff */
[----:B------:R-:W-:Y:S02]  /*0540*/  IMAD R12, R4, R2, R7 ;  /* 0x00000002040c7224 */ /* 0x000fe400078e0207 */
[----:B------:R-:W-:Y:S01]  /*0550*/  IMAD.MOV.U32 R2, RZ, RZ, RZ ;  /* 0x000000ffff027224 */ /* 0x000fe200078e00ff */
[----:B------:R-:W-:Y:S01]  /*0560*/  VIMNMX R11, R3, 0x8, PT ;  /* 0x00000008030b7848 */ /* 0x000fe20003fe0100 */
[----:B-1----:R-:W-:Y:S03]  /*0570*/  MUFU.RCP R8, R8 ;  /* 0x0000000800087308 */ /* 0x002fe60000001000 */
[----:B------:R-:W-:-:S05]  /*0580*/  IABS R6, R11 ;  /* 0x0000000b00067213 */ /* 0x000fca0000000000 */
[----:B------:R-:W1:Y:S08]  /*0590*/  I2F.RP R5, R6 ;  /* 0x0000000600057306 */ /* 0x000e700000209400 */
[----:B-1----:R-:W1:Y:S02]  /*05a0*/  MUFU.RCP R5, R5 ;  /* 0x0000000500057308 */ /* 0x002e640000001000 */
[----:B-1----:R-:W-:Y:S01]  /*05b0*/  VIADD R3, R5, 0xffffffe ;  /* 0x0ffffffe05037836 */ /* 0x002fe20000000000 */
[----:B------:R-:W-:-:S05]  /*05c0*/  IABS R5, R94 ;  /* 0x0000005e00057213 */ /* 0x000fca0000000000 */
[----:B------:R-:W1:Y:S02]  /*05d0*/  F2I.FTZ.U32.TRUNC.NTZ R3, R3 ;  /* 0x0000000300037305 */ /* 0x000e64000021f000 */
[----:B-1----:R-:W-:-:S04]  /*05e0*/  IMAD.MOV R9, RZ, RZ, -R3 ;  /* 0x000000ffff097224 */ /* 0x002fc800078e0a03 */
[----:B------:R-:W-:Y:S01]  /*05f0*/  IMAD R7, R9, R6, RZ ;  /* 0x0000000609077224 */ /* 0x000fe200078e02ff */
[----:B------:R-:W-:-:S03]  /*0600*/  IABS R9, R12 ;  /* 0x0000000c00097213 */ /* 0x000fc60000000000 */
[----:B------:R-:W-:Y:S01]  /*0610*/  IMAD.HI.U32 R4, R3, R7, R2 ;  /* 0x0000000703047227 */ /* 0x000fe200078e0002 */
[----:B------:R-:W-:-:S03]  /*0620*/  IABS R2, R11 ;  /* 0x0000000b00027213 */ /* 0x000fc60000000000 */
[----:B------:R-:W-:Y:S02]  /*0630*/  IMAD.MOV.U32 R3, RZ, RZ, R9 ;  /* 0x000000ffff037224 */ /* 0x000fe400078e0009 */
[----:B------:R-:W-:Y:S02]  /*0640*/  IMAD.MOV R7, RZ, RZ, -R2 ;  /* 0x000000ffff077224 */ /* 0x000fe400078e0a02 */
[----:B------:R-:W-:-:S04]  /*0650*/  IMAD.HI.U32 R4, R4, R3, RZ ;  /* 0x0000000304047227 */ /* 0x000fc800078e00ff */
[----:B------:R-:W-:Y:S02]  /*0660*/  IMAD R3, R4, R7, R3 ;  /* 0x0000000704037224 */ /* 0x000fe400078e0203 */
[----:B------:R-:W-:-:S03]  /*0670*/  IMAD.MOV.U32 R2, RZ, RZ, R5 ;  /* 0x000000ffff027224 */ /* 0x000fc600078e0005 */
[----:B------:R-:W-:Y:S01]  /*0680*/  ISETP.GT.U32.AND P1, PT, R6, R3, PT ;  /* 0x000000030600720c */ /* 0x000fe20003f24070 */
[----:B------:R-:W1:-:S12]  /*0690*/  I2F.RP R5, R2 ;  /* 0x0000000200057306 */ /* 0x000e580000209400 */
[----:B------:R-:W-:Y:S02]  /*06a0*/  @!P1 IMAD.IADD R3, R3, 0x1, -R6 ;  /* 0x0000000103039824 */ /* 0x000fe400078e0a06 */
[----:B------:R-:W-:Y:S01]  /*06b0*/  @!P1 VIADD R4, R4, 0x1 ;  /* 0x0000000104049836 */ /* 0x000fe20000000000 */
[----:B------:R-:W-:Y:S01]  /*06c0*/  ISETP.NE.AND P1, PT, R11, RZ, PT ;  /* 0x000000ff0b00720c */ /* 0x000fe20003f25270 */
[----:B-1----:R-:W1:Y:S01]  /*06d0*/  MUFU.RCP R5, R5 ;  /* 0x0000000500057308 */ /* 0x002e620000001000 */
[----:B------:R-:W-:Y:S01]  /*06e0*/  ISETP.GE.U32.AND P0, PT, R3, R6, PT ;  /* 0x000000060300720c */ /* 0x000fe20003f06070 */
[----:B------:R-:W-:Y:S01]  /*06f0*/  VIADD R6, R8, 0xffffffe ;  /* 0x0ffffffe08067836 */ /* 0x000fe20000000000 */
[----:B------:R-:W-:-:S04]  /*0700*/  LOP3.LUT R3, R12, R11, RZ, 0x3c, !PT ;  /* 0x0000000b0c037212 */ /* 0x000fc800078e3cff */
[----:B------:R-:W-:Y:S01]  /*0710*/  ISETP.GE.AND P2, PT, R3, RZ, PT ;  /* 0x000000ff0300720c */ /* 0x000fe20003f46270 */
[----:B------:R2:W3:Y:S01]  /*0720*/  F2I.FTZ.U32.TRUNC.NTZ R7, R6 ;  /* 0x0000000600077305 */ /* 0x0004e2000021f000 */
[----:B------:R-:W-:-:S04]  /*0730*/  SHF.R.U32.HI R3, RZ, 0x5, R85 ;  /* 0x00000005ff037819 */ /* 0x000fc80000011655 */
[----:B------:R-:W-:Y:S01]  /*0740*/  SGXT.U32 R3, R3, 0x2 ;  /* 0x000000020303781a */ /* 0x000fe20000000000 */
[----:B------:R-:W-:Y:S02]  /*0750*/  @P0 VIADD R4, R4, 0x1 ;  /* 0x0000000104040836 */ /* 0x000fe40000000000 */
[----:B--2---:R-:W-:Y:S02]  /*0760*/  IMAD.MOV.U32 R6, RZ, RZ, RZ ;  /* 0x000000ffff067224 */ /* 0x004fe400078e00ff */
[----:B------:R-:W-:Y:S02]  /*0770*/  IMAD.MOV.U32 R13, RZ, RZ, R4 ;  /* 0x000000ffff0d7224 */ /* 0x000fe400078e0004 */
[----:B-1----:R-:W-:Y:S02]  /*0780*/  VIADD R4, R5, 0xffffffe ;  /* 0x0ffffffe05047836 */ /* 0x002fe40000000000 */
[----:B------:R-:W-:Y:S01]  /*0790*/  @!P2 IMAD.MOV R13, RZ, RZ, -R13 ;  /* 0x000000ffff0da224 */ /* 0x000fe200078e0a0d */
[----:B------:R-:W-:Y:S01]  /*07a0*/  @!P1 LOP3.LUT R13, RZ, R11, RZ, 0x33, !PT ;  /* 0x0000000bff0d9212 */ /* 0x000fe200078e33ff */
[----:B------:R1:W2:Y:S01]  /*07b0*/  F2I.FTZ.U32.TRUNC.NTZ R5, R4 ;  /* 0x0000000400057305 */ /* 0x0002a2000021f000 */
[----:B---3--:R-:W-:-:S03]  /*07c0*/  IMAD.MOV R9, RZ, RZ, -R7 ;  /* 0x000000ffff097224 */ /* 0x008fc600078e0a07 */
[----:B------:R-:W-:Y:S02]  /*07d0*/  IMAD.SHL.U32 R72, R13, 0x40, RZ ;  /* 0x000000400d487824 */ /* 0x000fe400078e00ff */
[----:B------:R-:W-:-:S03]  /*07e0*/  IMAD R9, R9, R0, RZ ;  /* 0x0000000009097224 */ /* 0x000fc600078e02ff */
[----:B------:R-:W-:Y:S01]  /*07f0*/  LOP3.LUT R8, R72, R3, RZ, 0xfc, !PT ;  /* 0x0000000348087212 */ /* 0x000fe200078efcff */
[----:B------:R-:W-:Y:S02]  /*0800*/  IMAD.SHL.U32 R3, R85, 0x4, RZ ;  /* 0x0000000455037824 */ /* 0x000fe400078e00ff */
[----:B------:R-:W-:Y:S01]  /*0810*/  IMAD.HI.U32 R6, R7, R9, R6 ;  /* 0x0000000907067227 */ /* 0x000fe200078e0006 */
[C---:B------:R-:W-:Y:S02]  /*0820*/  LOP3.LUT R14, R8.reuse, 0x4, RZ, 0xfc, !PT ;  /* 0x00000004080e7812 */ /* 0x040fe400078efcff */
[----:B------:R-:W-:Y:S01]  /*0830*/  LOP3.LUT R17, R8, 0x8, RZ, 0xfc, !PT ;  /* 0x0000000808117812 */ /* 0x000fe200078efcff */
[----:B-1----:R-:W-:Y:S01]  /*0840*/  IMAD.MOV R4, RZ, RZ, -R13 ;  /* 0x000000ffff047224 */ /* 0x002fe200078e0a0d */
[----:B------:R-:W-:Y:S01]  /*0850*/  IABS R15, R14 ;  /* 0x0000000e000f7213 */ /* 0x000fe20000000000 */
[----:B--2---:R-:W-:Y:S01]  /*0860*/  IMAD.MOV R9, RZ, RZ, -R5 ;  /* 0x000000ffff097224 */ /* 0x004fe200078e0a05 */
[----:B------:R-:W-:-:S02]  /*0870*/  SHF.R.U32.HI R7, RZ, 0x1, R85 ;  /* 0x00000001ff077819 */ /* 0x000fc40000011655 */
[----:B------:R-:W-:Y:S01]  /*0880*/  IABS R16, R17 ;  /* 0x0000001100107213 */ /* 0x000fe20000000000 */
[----:B------:R-:W-:Y:S01]  /*0890*/  IMAD.MOV.U32 R13, RZ, RZ, R15 ;  /* 0x000000ffff0d7224 */ /* 0x000fe200078e000f */
[----:B------:R-:W-:Y:S01]  /*08a0*/  LOP3.LUT R70, R3, 0x1fc, RZ, 0xc0, !PT ;  /* 0x000001fc03467812 */ /* 0x000fe200078ec0ff */
[----:B------:R-:W-:Y:S01]  /*08b0*/  IMAD R3, R11, R4, R12 ;  /* 0x000000040b037224 */ /* 0x000fe200078e020c */
[----:B------:R-:W-:Y:S01]  /*08c0*/  ISETP.GE.AND P2, PT, R17, RZ, PT ;  /* 0x000000ff1100720c */ /* 0x000fe20003f46270 */
[----:B------:R-:W-:Y:S01]  /*08d0*/  IMAD.MOV.U32 R15, RZ, RZ, R16 ;  /* 0x000000ffff0f7224 */ /* 0x000fe200078e0010 */
[----:B------:R-:W-:Y:S01]  /*08e0*/  LOP3.LUT R70, R70, 0x30, R7, 0x78, !PT ;  /* 0x0000003046467812 */ /* 0x000fe200078e7807 */
[----:B------:R-:W-:Y:S01]  /*08f0*/  IMAD.HI.U32 R7, R6, R13, RZ ;  /* 0x0000000d06077227 */ /* 0x000fe200078e00ff */
[----:B------:R-:W-:Y:S02]  /*0900*/  ISETP.GE.AND P4, PT, R14, RZ, PT ;  /* 0x000000ff0e00720c */ /* 0x000fe40003f86270 */
[C---:B------:R-:W-:Y:S01]  /*0910*/  LOP3.LUT R20, R8.reuse, 0x24, RZ, 0xfc, !PT ;  /* 0x0000002408147812 */ /* 0x040fe200078efcff */
[----:B------:R-:W-:Y:S01]  /*0920*/  IMAD R11, R9, R2, RZ ;  /* 0x00000002090b7224 */ /* 0x000fe200078e02ff */
[----:B------:R-:W-:Y:S01]  /*0930*/  LOP3.LUT R18, R8, 0x20, RZ, 0xfc, !PT ;  /* 0x0000002008127812 */ /* 0x000fe200078efcff */
[----:B------:R-:W-:Y:S01]  /*0940*/  IMAD.HI.U32 R9, R6, R15, RZ ;  /* 0x0000000f06097227 */ /* 0x000fe200078e00ff */
[----:B------:R-:W-:-:S02]  /*0950*/  IABS R23, R20 ;  /* 0x0000001400177213 */ /* 0x000fc40000000000 */
[C---:B------:R-:W-:Y:S01]  /*0960*/  LOP3.LUT R22, R8.reuse, 0x28, RZ, 0xfc, !PT ;  /* 0x0000002808167812 */ /* 0x040fe200078efcff */
[----:B------:R-:W-:Y:S01]  /*0970*/  IMAD.MOV R7, RZ, RZ, -R7 ;  /* 0x000000ffff077224 */ /* 0x000fe200078e0a07 */
[----:B------:R-:W-:Y:S01]  /*0980*/  IABS R21, R18 ;  /* 0x0000001200157213 */ /* 0x000fe20000000000 */
[----:B------:R-:W-:Y:S01]  /*0990*/  IMAD.MOV R9, RZ, RZ, -R9 ;  /* 0x000000ffff097224 */ /* 0x000fe200078e0a09 */
[----:B------:R-:W-:Y:S01]  /*09a0*/  LOP3.LUT R24, R8, 0x2c, RZ, 0xfc, !PT ;  /* 0x0000002c08187812 */ /* 0x000fe200078efcff */
[C---:B------:R-:W-:Y:S01]  /*09b0*/  IMAD R7, R0.reuse, R7, R13 ;  /* 0x0000000700077224 */ /* 0x040fe200078e020d */
[----:B------:R-:W-:Y:S01]  /*09c0*/  IABS R13, R8 ;  /* 0x00000008000d7213 */ /* 0x000fe20000000000 */
[----:B------:R-:W-:Y:S01]  /*09d0*/  IMAD R9, R0, R9, R15 ;  /* 0x0000000900097224 */ /* 0x000fe200078e020f */
[----:B------:R-:W-:Y:S01]  /*09e0*/  IABS R25, R22 ;  /* 0x0000001600197213 */ /* 0x000fe20000000000 */
[----:B------:R-:W-:Y:S01]  /*09f0*/  IMAD.IADD R3, R10, 0x1, R3 ;  /* 0x000000010a037824 */ /* 0x000fe200078e0203 */
[C---:B------:R-:W-:Y:S01]  /*0a00*/  ISETP.GT.U32.AND P3, PT, R0.reuse, R7, PT ;  /* 0x000000070000720c */ /* 0x040fe20003f64070 */
[----:B------:R-:W-:Y:S01]  /*0a10*/  IMAD.MOV.U32 R4, RZ, RZ, RZ ;  /* 0x000000ffff047224 */ /* 0x000fe200078e00ff */
[----:B------:R-:W-:-:S02]  /*0a20*/  ISETP.GT.U32.AND P6, PT, R0, R9, PT ;  /* 0x000000090000720c */ /* 0x000fc40003fc4070 */
[----:B------:R-:W-:Y:S01]  /*0a30*/  R2UR UR4, R3 ;  /* 0x00000000030472ca */ /* 0x000fe200000e0000 */
[----:B------:R-:W-:Y:S01]  /*0a40*/  IMAD.HI.U32 R4, R5, R11, R4 ;  /* 0x0000000b05047227 */ /* 0x000fe200078e0004 */
[C---:B------:R-:W-:Y:S02]  /*0a50*/  LOP3.LUT R3, R8.reuse, 0xc, RZ, 0xfc, !PT ;  /* 0x0000000c08037812 */ /* 0x040fe400078efcff */
[C---:B------:R-:W-:Y:S02]  /*0a60*/  LOP3.LUT R11, R8.reuse, 0x14, RZ, 0xfc, !PT ;  /* 0x00000014080b7812 */ /* 0x040fe400078efcff */
[----:B------:R-:W-:Y:S02]  /*0a70*/  LOP3.LUT R5, R8, 0x10, RZ, 0xfc, !PT ;  /* 0x0000001008057812 */ /* 0x000fe400078efcff */
[----:B------:R-:W-:Y:S01]  /*0a80*/  IABS R15, R3 ;  /* 0x00000003000f7213 */ /* 0x000fe20000000000 */
[--C-:B------:R-:W-:Y:S01]  /*0a90*/  @!P3 IMAD.IADD R7, R7, 0x1, -R0.reuse ;  /* 0x000000010707b824 */ /* 0x100fe200078e0a00 */
[----:B------:R-:W-:Y:S01]  /*0aa0*/  IABS R19, R11 ;  /* 0x0000000b00137213 */ /* 0x000fe20000000000 */
[----:B------:R-:W-:Y:S01]  /*0ab0*/  @!P6 IMAD.IADD R9, R9, 0x1, -R0 ;  /* 0x000000010909e824 */ /* 0x000fe200078e0a00 */
[----:B------:R-:W-:Y:S01]  /*0ac0*/  ISETP.GE.AND P0, PT, R5, RZ, PT ;  /* 0x000000ff0500720c */ /* 0x000fe20003f06270 */
[----:B------:R-:W-:Y:S01]  /*0ad0*/  ULEA UR4, UR4, UR5, 0x7 ;  /* 0x0000000504047291 */ /* 0x000fe2000f8e383f */
[----:B------:R-:W-:Y:S01]  /*0ae0*/  IABS R17, R5 ;  /* 0x0000000500117213 */ /* 0x000fe20000000000 */
[----:B------:R-:W-:Y:S01]  /*0af0*/  IMAD.HI.U32 R5, R6, R15, RZ ;  /* 0x0000000f06057227 */ /* 0x000fe200078e00ff */
[----:B------:R-:W-:Y:S01]  /*0b00*/  ISETP.GT.U32.AND P3, PT, R0, R7, PT ;  /* 0x000000070000720c */ /* 0x000fe20003f64070 */
[----:B------:R-:W-:Y:S01]  /*0b10*/  ULDC UR5, c[0x0][0x240] ;  /* 0x0000900000057ab9 */ /* 0x000fe20000000800 */
[----:B------:R-:W-:Y:S01]  /*0b20*/  ISETP.GE.AND P1, PT, R3, RZ, PT ;  /* 0x000000ff0300720c */ /* 0x000fe20003f26270 */
[----:B------:R-:W-:Y:S01]  /*0b30*/  IMAD.HI.U32 R3, R6, R13, RZ ;  /* 0x0000000d06037227 */ /* 0x000fe200078e00ff */
[----:B------:R-:W-:-:S02]  /*0b40*/  ISETP.GE.AND P5, PT, R11, RZ, PT ;  /* 0x000000ff0b00720c */ /* 0x000fc40003fa6270 */
[----:B------:R-:W-:Y:S01]  /*0b50*/  ISETP.GT.U32.AND P6, PT, R0, R9, PT ;  /* 0x000000090000720c */ /* 0x000fe20003fc4070 */
[----:B------:R-:W-:Y:S01]  /*0b60*/  IMAD.HI.U32 R11, R6, R19, RZ ;  /* 0x00000013060b7227 */ /* 0x000fe200078e00ff */
[----:B------:R-:W-:Y:S02]  /*0b70*/  IABS R27, R24 ;  /* 0x00000018001b7213 */ /* 0x000fe40000000000 */
[----:B------:R-:W-:Y:S01]  /*0b80*/  LOP3.LUT R26, R8, 0x30, RZ, 0xfc, !PT ;  /* 0x00000030081a7812 */ /* 0x000fe200078efcff */
[----:B------:R-:W-:Y:S01]  /*0b90*/  IMAD.HI.U32 R10, R6, R17, RZ ;  /* 0x00000011060a7227 */ /* 0x000fe200078e00ff */
[----:B------:R-:W-:Y:S02]  /*0ba0*/  LOP3.LUT R28, R8, 0x34, RZ, 0xfc, !PT ;  /* 0x00000034081c7812 */ /* 0x000fe400078efcff */
[----:B------:R-:W-:Y:S01]  /*0bb0*/  IABS R29, R26 ;  /* 0x0000001a001d7213 */ /* 0x000fe20000000000 */
[----:B------:R-:W-:Y:S01]  /*0bc0*/  IMAD.MOV R12, RZ, RZ, -R5 ;  /* 0x000000ffff0c7224 */ /* 0x000fe200078e0a05 */
[----:B------:R-:W-:Y:S01]  /*0bd0*/  IABS R31, R28 ;  /* 0x0000001c001f7213 */ /* 0x000fe20000000000 */
[----:B------:R-:W-:-:S02]  /*0be0*/  IMAD.MOV R3, RZ, RZ, -R3 ;  /* 0x000000ffff037224 */ /* 0x000fc400078e0a03 */
[----:B------:R-:W-:Y:S02]  /*0bf0*/  IMAD.MOV R14, RZ, RZ, -R11 ;  /* 0x000000ffff0e7224 */ /* 0x000fe400078e0a0b */
[----:B------:R-:W-:Y:S02]  /*0c00*/  IMAD.MOV R10, RZ, RZ, -R10 ;  /* 0x000000ffff0a7224 */ /* 0x000fe400078e0a0a */
[C---:B------:R-:W-:Y:S02]  /*0c10*/  IMAD R11, R0.reuse, R12, R15 ;  /* 0x0000000c000b7224 */ /* 0x040fe400078e020f */
[----:B------:R-:W-:Y:S01]  /*0c20*/  IMAD R5, R0, R3, R13 ;  /* 0x0000000300057224 */ /* 0x000fe200078e020d */
[----:B------:R-:W-:Y:S01]  /*0c30*/  LOP3.LUT R3, R8, 0x18, RZ, 0xfc, !PT ;  /* 0x0000001808037812 */ /* 0x000fe200078efcff */
[C---:B------:R-:W-:Y:S02]  /*0c40*/  IMAD R13, R0.reuse, R10, R17 ;  /* 0x0000000a000d7224 */ /* 0x040fe400078e0211 */
[--C-:B------:R-:W-:Y:S01]  /*0c50*/  @!P3 IMAD.IADD R7, R7, 0x1, -R0.reuse ;  /* 0x000000010707b824 */ /* 0x100fe200078e0a00 */
[C---:B------:R-:W-:Y:S01]  /*0c60*/  ISETP.GT.U32.AND P3, PT, R0.reuse, R11, PT ;  /* 0x0000000b0000720c */ /* 0x040fe20003f64070 */
[----:B------:R-:W-:Y:S01]  /*0c70*/  @!P6 IMAD.IADD R9, R9, 0x1, -R0 ;  /* 0x000000010909e824 */ /* 0x000fe200078e0a00 */
[C---:B------:R-:W-:Y:S01]  /*0c80*/  ISETP.GT.U32.AND P6, PT, R0.reuse, R13, PT ;  /* 0x0000000d0000720c */ /* 0x040fe20003fc4070 */
[----:B------:R-:W-:Y:S01]  /*0c90*/  @!P4 IMAD.MOV R7, RZ, RZ, -R7 ;  /* 0x000000ffff07c224 */ /* 0x000fe200078e0a07 */
[----:B------:R-:W-:Y:S01]  /*0ca0*/  IABS R17, R3 ;  /* 0x0000000300117213 */ /* 0x000fe20000000000 */
[----:B------:R-:W-:Y:S01]  /*0cb0*/  IMAD R15, R0, R14, R19 ;  /* 0x0000000e000f7224 */ /* 0x000fe200078e0213 */
[----:B------:R-:W-:Y:S01]  /*0cc0*/  ISETP.GE.AND P4, PT, R3, RZ, PT ;  /* 0x000000ff0300720c */ /* 0x000fe20003f86270 */
[----:B------:R-:W-:-:S04]  /*0cd0*/  IMAD.HI.U32 R12, R6, R23, RZ ;  /* 0x00000017060c7227 */ /* 0x000fc800078e00ff */
[----:B------:R-:W-:-:S04]  /*0ce0*/  IMAD.HI.U32 R3, R6, R17, RZ ;  /* 0x0000001106037227 */ /* 0x000fc800078e00ff */
[--C-:B------:R-:W-:Y:S02]  /*0cf0*/  @!P3 IMAD.IADD R11, R11, 0x1, -R0.reuse ;  /* 0x000000010b0bb824 */ /* 0x100fe400078e0a00 */
[----:B------:R-:W-:Y:S02]  /*0d00*/  @!P6 IMAD.IADD R13, R13, 0x1, -R0 ;  /* 0x000000010d0de824 */ /* 0x000fe400078e0a00 */
[----:B------:R-:W-:Y:S01]  /*0d10*/  IMAD.MOV R3, RZ, RZ, -R3 ;  /* 0x000000ffff037224 */ /* 0x000fe200078e0a03 */
[C---:B------:R-:W-:Y:S01]  /*0d20*/  ISETP.GT.U32.AND P3, PT, R0.reuse, R11, PT ;  /* 0x0000000b0000720c */ /* 0x040fe20003f64070 */
[----:B------:R-:W-:Y:S01]  /*0d30*/  IMAD.MOV R12, RZ, RZ, -R12 ;  /* 0x000000ffff0c7224 */ /* 0x000fe200078e0a0c */
[C---:B------:R-:W-:Y:S01]  /*0d40*/  ISETP.GT.U32.AND P6, PT, R0.reuse, R13, PT ;  /* 0x0000000d0000720c */ /* 0x040fe20003fc4070 */
[----:B------:R-:W-:Y:S02]  /*0d50*/  IMAD R17, R0, R3, R17 ;  /* 0x0000000300117224 */ /* 0x000fe400078e0211 */
[----:B------:R-:W-:-:S04]  /*0d60*/  IMAD.HI.U32 R10, R6, R21, RZ ;  /* 0x00000015060a7227 */ /* 0x000fc800078e00ff */
[C---:B------:R-:W-:Y:S02]  /*0d70*/  IMAD R23, R0.reuse, R12, R23 ;  /* 0x0000000c00177224 */ /* 0x040fe400078e0217 */
[----:B------:R-:W-:Y:S02]  /*0d80*/  @!P2 IMAD.MOV R9, RZ, RZ, -R9 ;  /* 0x000000ffff09a224 */ /* 0x000fe400078e0a09 */
[--C-:B------:R-:W-:Y:S01]  /*0d90*/  @!P3 IMAD.IADD R11, R11, 0x1, -R0.reuse ;  /* 0x000000010b0bb824 */ /* 0x100fe200078e0a00 */
[C---:B------:R-:W-:Y:S01]  /*0da0*/  ISETP.GT.U32.AND P3, PT, R0.reuse, R15, PT ;  /* 0x0000000f0000720c */ /* 0x040fe20003f64070 */
[----:B------:R-:W-:Y:S01]  /*0db0*/  @!P6 IMAD.IADD R13, R13, 0x1, -R0 ;  /* 0x000000010d0de824 */ /* 0x000fe200078e0a00 */
[----:B------:R-:W-:Y:S01]  /*0dc0*/  ISETP.GT.U32.AND P6, PT, R0, R17, PT ;  /* 0x000000110000720c */ /* 0x000fe20003fc4070 */
[----:B------:R-:W-:-:S04]  /*0dd0*/  IMAD.HI.U32 R14, R6, R25, RZ ;  /* 0x00000019060e7227 */ /* 0x000fc800078e00ff */
[----:B------:R-:W-:Y:S02]  /*0de0*/  IMAD.MOV R10, RZ, RZ, -R10 ;  /* 0x000000ffff0a7224 */ /* 0x000fe400078e0a0a */
[----:B------:R-:W-:-:S04]  /*0df0*/  IMAD.HI.U32 R3, R6, R27, RZ ;  /* 0x0000001b06037227 */ /* 0x000fc800078e00ff */
[--C-:B------:R-:W-:Y:S02]  /*0e00*/  @!P3 IMAD.IADD R15, R15, 0x1, -R0.reuse ;  /* 0x000000010f0fb824 */ /* 0x100fe400078e0a00 */
[----:B------:R-:W-:Y:S02]  /*0e10*/  @!P6 IMAD.IADD R17, R17, 0x1, -R0 ;  /* 0x000000011111e824 */ /* 0x000fe400078e0a00 */
[----:B------:R-:W-:Y:S01]  /*0e20*/  IMAD.MOV R14, RZ, RZ, -R14 ;  /* 0x000000ffff0e7224 */ /* 0x000fe200078e0a0e */
[C---:B------:R-:W-:Y:S01]  /*0e30*/  ISETP.GT.U32.AND P6, PT, R0.reuse, R15, PT ;  /* 0x0000000f0000720c */ /* 0x040fe20003fc4070 */
[C---:B------:R-:W-:Y:S01]  /*0e40*/  IMAD R21, R0.reuse, R10, R21 ;  /* 0x0000000a00157224 */ /* 0x040fe200078e0215 */
[C---:B------:R-:W-:Y:S01]  /*0e50*/  ISETP.GT.U32.AND P2, PT, R0.reuse, R17, PT ;  /* 0x000000110000720c */ /* 0x040fe20003f44070 */
[----:B------:R-:W-:Y:S02]  /*0e60*/  IMAD.MOV R3, RZ, RZ, -R3 ;  /* 0x000000ffff037224 */ /* 0x000fe400078e0a03 */
[C---:B------:R-:W-:Y:S01]  /*0e70*/  IMAD R25, R0.reuse, R14, R25 ;  /* 0x0000000e00197224 */ /* 0x040fe200078e0219 */
[C---:B------:R-:W-:Y:S01]  /*0e80*/  ISETP.GT.U32.AND P3, PT, R0.reuse, R21, PT ;  /* 0x000000150000720c */ /* 0x040fe20003f64070 */
[----:B------:R-:W-:Y:S01]  /*0e90*/  IMAD R27, R0, R3, R27 ;  /* 0x00000003001b7224 */ /* 0x000fe200078e021b */
[----:B------:R-:W-:Y:S01]  /*0ea0*/  LEA.HI R3, R85, R72, RZ, 0x1b ;  /* 0x0000004855037211 */ /* 0x000fe200078fd8ff */
[----:B------:R-:W-:-:S04]  /*0eb0*/  IMAD.HI.U32 R10, R6, R29, RZ ;  /* 0x0000001d060a7227 */ /* 0x000fc800078e00ff */
[--C-:B------:R-:W-:Y:S01]  /*0ec0*/  @!P6 IMAD.IADD R15, R15, 0x1, -R0.reuse ;  /* 0x000000010f0fe824 */ /* 0x100fe200078e0a00 */
[C---:B------:R-:W-:Y:S01]  /*0ed0*/  ISETP.GT.U32.AND P6, PT, R0.reuse, R23, PT ;  /* 0x000000170000720c */ /* 0x040fe20003fc4070 */
[----:B------:R-:W-:Y:S01]  /*0ee0*/  @!P2 IMAD.IADD R17, R17, 0x1, -R0 ;  /* 0x000000011111a824 */ /* 0x000fe200078e0a00 */
[C---:B------:R-:W-:Y:S01]  /*0ef0*/  ISETP.GT.U32.AND P2, PT, R0.reuse, R25, PT ;  /* 0x000000190000720c */ /* 0x040fe20003f44070 */
[----:B------:R-:W-:Y:S02]  /*0f00*/  IMAD.MOV R10, RZ, RZ, -R10 ;  /* 0x000000ffff0a7224 */ /* 0x000fe400078e0a0a */
[--C-:B------:R-:W-:Y:S02]  /*0f10*/  @!P3 IMAD.IADD R21, R21, 0x1, -R0.reuse ;  /* 0x000000011515b824 */ /* 0x100fe400078e0a00 */
[----:B------:R-:W-:Y:S01]  /*0f20*/  IMAD R29, R0, R10, R29 ;  /* 0x0000000a001d7224 */ /* 0x000fe200078e021d */
[----:B------:R-:W-:Y:S01]  /*0f30*/  LOP3.LUT R10, R8, 0x38, RZ, 0xfc, !PT ;  /* 0x00000038080a7812 */ /* 0x000fe200078efcff */
[C---:B------:R-:W-:Y:S01]  /*0f40*/  VIADD R14, R3.reuse, 0x3c ;  /* 0x0000003c030e7836 */ /* 0x040fe20000000000 */
[C---:B------:R-:W-:Y:S01]  /*0f50*/  ISETP.GT.U32.AND P3, PT, R0.reuse, R21, PT ;  /* 0x000000150000720c */ /* 0x040fe20003f64070 */
[----:B------:R-:W-:Y:S01]  /*0f60*/  VIADD R16, R3, 0x1c ;  /* 0x0000001c03107836 */ /* 0x000fe20000000000 */
[----:B------:R-:W-:Y:S01]  /*0f70*/  IABS R33, R10 ;  /* 0x0000000a00217213 */ /* 0x000fe20000000000 */
[--C-:B------:R-:W-:Y:S01]  /*0f80*/  @!P6 IMAD.IADD R23, R23, 0x1, -R0.reuse ;  /* 0x000000011717e824 */ /* 0x100fe200078e0a00 */
[C---:B------:R-:W-:Y:S01]  /*0f90*/  ISETP.GT.U32.AND P6, PT, R0.reuse, R27, PT ;  /* 0x0000001b0000720c */ /* 0x040fe20003fc4070 */
[----:B------:R-:W-:Y:S01]  /*0fa0*/  @!P2 IMAD.IADD R25, R25, 0x1, -R0 ;  /* 0x000000011919a824 */ /* 0x000fe200078e0a00 */
[----:B------:R-:W-:Y:S01]  /*0fb0*/  ISETP.GT.U32.AND P2, PT, R0, R29, PT ;  /* 0x0000001d0000720c */ /* 0x000fe20003f44070 */
[----:B------:R-:W-:Y:S01]  /*0fc0*/  @!P1 IMAD.MOV R11, RZ, RZ, -R11 ;  /* 0x000000ffff0b9224 */ /* 0x000fe200078e0a0b */
[----:B------:R-:W-:Y:S01]  /*0fd0*/  IABS R35, R14 ;  /* 0x0000000e00237213 */ /* 0x000fe20000000000 */
[----:B------:R-:W-:Y:S01]  /*0fe0*/  @!P5 IMAD.MOV R15, RZ, RZ, -R15 ;  /* 0x000000ffff0fd224 */ /* 0x000fe200078e0a0f */
[----:B------:R-:W-:Y:S01]  /*0ff0*/  IABS R19, R16 ;  /* 0x0000001000137213 */ /* 0x000fe20000000000 */
[----:B------:R-:W-:Y:S01]  /*1000*/  IMAD.HI.U32 R12, R6, R31, RZ ;  /* 0x0000001f060c7227 */ /* 0x000fe200078e00ff */
[----:B------:R-:W-:-:S03]  /*1010*/  ISETP.GT.U32.AND P1, PT, R0, R23, PT ;  /* 0x000000170000720c */ /* 0x000fc60003f24070 */
[--C-:B------:R-:W-:Y:S01]  /*1020*/  @!P3 IMAD.IADD R21, R21, 0x1, -R0.reuse ;  /* 0x000000011515b824 */ /* 0x100fe200078e0a00 */
[----:B------:R-:W-:Y:S01]  /*1030*/  ISETP.GE.AND P3, PT, R8, RZ, PT ;  /* 0x000000ff0800720c */ /* 0x000fe20003f66270 */
[--C-:B------:R-:W-:Y:S01]  /*1040*/  @!P6 IMAD.IADD R27, R27, 0x1, -R0.reuse ;  /* 0x000000011b1be824 */ /* 0x100fe200078e0a00 */
[C---:B------:R-:W-:Y:S01]  /*1050*/  ISETP.GT.U32.AND P6, PT, R0.reuse, R5, PT ;  /* 0x000000050000720c */ /* 0x040fe20003fc4070 */
[----:B------:R-:W-:Y:S01]  /*1060*/  @!P2 IMAD.IADD R29, R29, 0x1, -R0 ;  /* 0x000000011d1da824 */ /* 0x000fe200078e0a00 */
[----:B------:R-:W-:Y:S01]  /*1070*/  ISETP.GT.U32.AND P2, PT, R0, R25, PT ;  /* 0x000000190000720c */ /* 0x000fe20003f44070 */
[----:B------:R-:W-:-:S03]  /*1080*/  IMAD.HI.U32 R8, R6, R35, RZ ;  /* 0x0000002306087227 */ /* 0x000fc600078e00ff */
[----:B------:R-:W-:Y:S01]  /*1090*/  ISETP.GT.U32.AND P5, PT, R0, R29, PT ;  /* 0x0000001d0000720c */ /* 0x000fe20003fa4070 */
[----:B------:R-:W-:-:S04]  /*10a0*/  IMAD.HI.U32 R3, R6, R19, RZ ;  /* 0x0000001306037227 */ /* 0x000fc800078e00ff */
[----:B------:R-:W-:Y:S02]  /*10b0*/  IMAD.MOV R8, RZ, RZ, -R8 ;  /* 0x000000ffff087224 */ /* 0x000fe400078e0a08 */
[----:B------:R-:W-:Y:S02]  /*10c0*/  @!P6 IMAD.IADD R5, R5, 0x1, -R0 ;  /* 0x000000010505e824 */ /* 0x000fe400078e0a00 */
[----:B------:R-:W-:-:S04]  /*10d0*/  IMAD.HI.U32 R6, R6, R33, RZ ;  /* 0x0000002106067227 */ /* 0x000fc800078e00ff */
[----:B------:R-:W-:Y:S01]  /*10e0*/  @!P0 IMAD.MOV R13, RZ, RZ, -R13 ;  /* 0x000000ffff0d8224 */ /* 0x000fe200078e0a0d */
[C---:B------:R-:W-:Y:S01]  /*10f0*/  ISETP.GT.U32.AND P0, PT, R0.reuse, R27, PT ;  /* 0x0000001b0000720c */ /* 0x040fe20003f04070 */
[----:B------:R-:W-:Y:S01]  /*1100*/  @!P4 IMAD.MOV R17, RZ, RZ, -R17 ;  /* 0x000000ffff11c224 */ /* 0x000fe200078e0a11 */
[C---:B------:R-:W-:Y:S01]  /*1110*/  ISETP.GT.U32.AND P4, PT, R0.reuse, R5, PT ;  /* 0x000000050000720c */ /* 0x040fe20003f84070 */
[----:B------:R-:W-:Y:S02]  /*1120*/  IMAD.MOV R12, RZ, RZ, -R12 ;  /* 0x000000ffff0c7224 */ /* 0x000fe400078e0a0c */
[----:B------:R-:W-:Y:S02]  /*1130*/  IMAD.MOV R3, RZ, RZ, -R3 ;  /* 0x000000ffff037224 */ /* 0x000fe400078e0a03 */
[----:B------:R-:W-:Y:S02]  /*1140*/  IMAD R35, R0, R8, R35 ;  /* 0x0000000800237224 */ /* 0x000fe400078e0223 */
[----:B------:R-:W-:-:S02]  /*1150*/  IMAD.MOV R6, RZ, RZ, -R6 ;  /* 0x000000ffff067224 */ /* 0x000fc400078e0a06 */
[C---:B------:R-:W-:Y:S02]  /*1160*/  IMAD R31, R0.reuse, R12, R31 ;  /* 0x0000000c001f7224 */ /* 0x040fe400078e021f */
[C---:B------:R-:W-:Y:S02]  /*1170*/  IMAD R19, R0.reuse, R3, R19 ;  /* 0x0000000300137224 */ /* 0x040fe400078e0213 */
[C---:B------:R-:W-:Y:S01]  /*1180*/  IMAD R33, R0.reuse, R6, R33 ;  /* 0x0000000600217224 */ /* 0x040fe200078e0221 */
[C---:B------:R-:W-:Y:S01]  /*1190*/  ISETP.GT.U32.AND P6, PT, R0.reuse, R31, PT ;  /* 0x0000001f0000720c */ /* 0x040fe20003fc4070 */
[--C-:B------:R-:W-:Y:S01]  /*11a0*/  @!P1 IMAD.IADD R23, R23, 0x1, -R0.reuse ;  /* 0x0000000117179824 */ /* 0x100fe200078e0a00 */
[C---:B------:R-:W-:Y:S01]  /*11b0*/  ISETP.GT.U32.AND P1, PT, R0.reuse, R35, PT ;  /* 0x000000230000720c */ /* 0x040fe20003f24070 */
[--C-:B------:R-:W-:Y:S01]  /*11c0*/  @!P2 IMAD.IADD R25, R25, 0x1, -R0.reuse ;  /* 0x000000011919a824 */ /* 0x100fe200078e0a00 */
[C---:B------:R-:W-:Y:S01]  /*11d0*/  ISETP.GT.U32.AND P2, PT, R0.reuse, R19, PT ;  /* 0x000000130000720c */ /* 0x040fe20003f44070 */
[--C-:B------:R-:W-:Y:S01]  /*11e0*/  @!P5 IMAD.IADD R29, R29, 0x1, -R0.reuse ;  /* 0x000000011d1dd824 */ /* 0x100fe200078e0a00 */
[----:B------:R-:W-:Y:S01]  /*11f0*/  ISETP.GT.U32.AND P5, PT, R0, R33, PT ;  /* 0x000000210000720c */ /* 0x000fe20003fa4070 */
[--C-:B------:R-:W-:Y:S01]  /*1200*/  @!P0 IMAD.IADD R27, R27, 0x1, -R0.reuse ;  /* 0x000000011b1b8824 */ /* 0x100fe200078e0a00 */
[----:B------:R-:W-:Y:S01]  /*1210*/  ISETP.GE.AND P0, PT, R18, RZ, PT ;  /* 0x000000ff1200720c */ /* 0x000fe20003f06270 */
[--C-:B------:R-:W-:Y:S01]  /*1220*/  @!P4 IMAD.IADD R5, R5, 0x1, -R0.reuse ;  /* 0x000000010505c824 */ /* 0x100fe200078e0a00 */
[----:B------:R-:W-:Y:S01]  /*1230*/  ISETP.GE.AND P4, PT, R22, RZ, PT ;  /* 0x000000ff1600720c */ /* 0x000fe20003f86270 */
[----:B------:R-:W-:Y:S01]  /*1240*/  VIADD R83, R68, UR4 ;  /* 0x0000000444537c36 */ /* 0x000fe20008000000 */
[----:B------:R-:W-:Y:S01]  /*1250*/  UMOV UR4, 0x400 ;  /* 0x0000040000047882 */ /* 0x000fe20000000000 */
[--C-:B------:R-:W-:Y:S01]  /*1260*/  @!P6 IMAD.IADD R31, R31, 0x1, -R0.reuse ;  /* 0x000000011f1fe824 */ /* 0x100fe200078e0a00 */
[----:B------:R-:W-:Y:S01]  /*1270*/  ISETP.GE.AND P6, PT, R20, RZ, PT ;  /* 0x000000ff1400720c */ /* 0x000fe20003fc6270 */
[--C-:B------:R-:W-:Y:S01]  /*1280*/  @!P1 IMAD.IADD R35, R35, 0x1, -R0.reuse ;  /* 0x0000000123239824 */ /* 0x100fe200078e0a00 */
[----:B------:R-:W-:Y:S01]  /*1290*/  IABS R3, R83 ;  /* 0x0000005300037213 */ /* 0x000fe20000000000 */
[--C-:B------:R-:W-:Y:S01]  /*12a0*/  @!P2 IMAD.IADD R19, R19, 0x1, -R0.reuse ;  /* 0x000000011313a824 */ /* 0x100fe200078e0a00 */
[----:B------:R-:W-:Y:S01]  /*12b0*/  ISETP.GE.AND P1, PT, R24, RZ, PT ;  /* 0x000000ff1800720c */ /* 0x000fe20003f26270 */
[----:B------:R-:W-:Y:S01]  /*12c0*/  @!P5 IMAD.IADD R33, R33, 0x1, -R0 ;  /* 0x000000012121d824 */ /* 0x000fe200078e0a00 */
[----:B------:R-:W-:Y:S01]  /*12d0*/  ISETP.GT.U32.AND P5, PT, R0, R35, PT ;  /* 0x000000230000720c */ /* 0x000fe20003fa4070 */
[----:B------:R-:W-:Y:S01]  /*12e0*/  IMAD.HI.U32 R4, R4, R3, RZ ;  /* 0x0000000304047227 */ /* 0x000fe200078e00ff */
[----:B------:R-:W-:Y:S01]  /*12f0*/  ISETP.GE.AND P2, PT, R26, RZ, PT ;  /* 0x000000ff1a00720c */ /* 0x000fe20003f46270 */
[----:B------:R-:W-:-:S02]  /*1300*/  ULEA UR7, UR7, UR4, 0x18 ;  /* 0x0000000407077291 */ /* 0x000fc4000f8ec03f */
[----:B------:R-:W-:Y:S01]  /*1310*/  @!P0 IMAD.MOV R21, RZ, RZ, -R21 ;  /* 0x000000ffff158224 */ /* 0x000fe200078e0a15 */
[C---:B------:R-:W-:Y:S01]  /*1320*/  ISETP.GT.U32.AND P0, PT, R0.reuse, R31, PT ;  /* 0x0000001f0000720c */ /* 0x040fe20003f04070 */
[----:B------:R-:W-:Y:S01]  /*1330*/  @!P4 IMAD.MOV R25, RZ, RZ, -R25 ;  /* 0x000000ffff19c224 */ /* 0x000fe200078e0a19 */
[C---:B------:R-:W-:Y:S01]  /*1340*/  ISETP.GT.U32.AND P4, PT, R0.reuse, R19, PT ;  /* 0x000000130000720c */ /* 0x040fe20003f84070 */
[----:B------:R-:W-:Y:S02]  /*1350*/  IMAD.MOV R4, RZ, RZ, -R4 ;  /* 0x000000ffff047224 */ /* 0x000fe400078e0a04 */
[----:B------:R-:W-:Y:S01]  /*1360*/  @!P6 IMAD.MOV R23, RZ, RZ, -R23 ;  /* 0x000000ffff17e224 */ /* 0x000fe200078e0a17 */
[----:B------:R-:W-:Y:S01]  /*1370*/  ISETP.GT.U32.AND P6, PT, R0, R33, PT ;  /* 0x000000210000720c */ /* 0x000fe20003fc4070 */
[----:B------:R-:W-:Y:S01]  /*1380*/  IMAD R3, R2, R4, R3 ;  /* 0x0000000402037224 */ /* 0x000fe200078e0203 */
[----:B------:R-:W-:Y:S01]  /*1390*/  LOP3.LUT R4, RZ, R95, RZ, 0x33, !PT ;  /* 0x0000005fff047212 */ /* 0x000fe200078e33ff */
[----:B------:R-:W-:-:S02]  /*13a0*/  @!P5 IMAD.IADD R35, R35, 0x1, -R0 ;  /* 0x000000012323d824 */ /* 0x000fc400078e0a00 */
[----:B------:R-:W-:Y:S01]  /*13b0*/  @!P1 IMAD.MOV R27, RZ, RZ, -R27 ;  /* 0x000000ffff1b9224 */ /* 0x000fe200078e0a1b */
[----:B------:R-:W-:Y:S01]  /*13c0*/  ISETP.GT.U32.AND P5, PT, R2, R3, PT ;  /* 0x000000030200720c */ /* 0x000fe20003fa4070 */
[--C-:B------:R-:W-:Y:S01]  /*13d0*/  @!P0 IMAD.IADD R31, R31, 0x1, -R0.reuse ;  /* 0x000000011f1f8824 */ /* 0x100fe200078e0a00 */
[----:B------:R-:W-:Y:S01]  /*13e0*/  ISETP.GE.AND P1, PT, R28, RZ, PT ;  /* 0x000000ff1c00720c */ /* 0x000fe20003f26270 */
[----:B------:R-:W-:Y:S01]  /*13f0*/  @!P3 IMAD.MOV R5, RZ, RZ, -R5 ;  /* 0x000000ffff05b224 */ /* 0x000fe200078e0a05 */
[----:B------:R-:W-:Y:S01]  /*1400*/  ISETP.GE.AND P0, PT, R16, RZ, PT ;  /* 0x000000ff1000720c */ /* 0x000fe20003f06270 */
[--C-:B------:R-:W-:Y:S01]  /*1410*/  @!P4 IMAD.IADD R19, R19, 0x1, -R0.reuse ;  /* 0x000000011313c824 */ /* 0x100fe200078e0a00 */
[----:B------:R-:W-:Y:S01]  /*1420*/  ISETP.GE.AND P3, PT, R10, RZ, PT ;  /* 0x000000ff0a00720c */ /* 0x000fe20003f66270 */
[----:B------:R-:W-:Y:S01]  /*1430*/  @!P6 IMAD.IADD R33, R33, 0x1, -R0 ;  /* 0x000000012121e824 */ /* 0x000fe200078e0a00 */
[----:B------:R-:W-:Y:S01]  /*1440*/  ISETP.GE.AND P4, PT, R14, RZ, PT ;  /* 0x000000ff0e00720c */ /* 0x000fe20003f86270 */
[----:B------:R-:W-:Y:S01]  /*1450*/  @!P2 IMAD.MOV R29, RZ, RZ, -R29 ;  /* 0x000000ffff1da224 */ /* 0x000fe200078e0a1d */
[----:B------:R-:W-:Y:S01]  /*1460*/  ISETP.NE.AND P2, PT, R95, RZ, PT ;  /* 0x000000ff5f00720c */ /* 0x000fe20003f45270 */
[----:B------:R-:W-:Y:S01]  /*1470*/  IMAD.SHL.U32 R22, R131, 0x4, RZ ;  /* 0x0000000483167824 */ /* 0x000fe200078e00ff */
[----:B------:R-:W-:Y:S01]  /*1480*/  ISETP.GT.AND P6, PT, R91, 0x1f, PT ;  /* 0x0000001f5b00780c */ /* 0x000fe20003fc4270 */
[--C-:B------:R-:W-:Y:S01]  /*1490*/  @!P5 IMAD.IADD R3, R3, 0x1, -R2.reuse ;  /* 0x000000010303d824 */ /* 0x100fe200078e0a02 */
[C---:B------:R-:W-:Y:S01]  /*14a0*/  SEL R92, R4.reuse, R5, !P2 ;  /* 0x00000005045c7207 */ /* 0x040fe20005000000 */
[----:B------:R-:W-:Y:S01]  /*14b0*/  @!P1 IMAD.MOV R31, RZ, RZ, -R31 ;  /* 0x000000ffff1f9224 */ /* 0x000fe200078e0a1f */
[----:B------:R-:W-:Y:S01]  /*14c0*/  SEL R93, R4, R7, !P2 ;  /* 0x00000007045d7207 */ /* 0x000fe20005000000 */
[----:B------:R-:W-:Y:S01]  /*14d0*/  @!P0 IMAD.MOV R19, RZ, RZ, -R19 ;  /* 0x000000ffff138224 */ /* 0x000fe200078e0a13 */
[----:B------:R-:W-:Y:S01]  /*14e0*/  ISETP.GT.U32.AND P0, PT, R2, R3, PT ;  /* 0x000000030200720c */ /* 0x000fe20003f04070 */
[----:B------:R-:W-:Y:S01]  /*14f0*/  @!P3 IMAD.MOV R33, RZ, RZ, -R33 ;  /* 0x000000ffff21b224 */ /* 0x000fe200078e0a21 */
[C---:B------:R-:W-:Y:S01]  /*1500*/  SEL R98, R4.reuse, R9, !P2 ;  /* 0x0000000904627207 */ /* 0x040fe20005000000 */
[----:B------:R-:W-:Y:S01]  /*1510*/  @!P4 IMAD.MOV R35, RZ, RZ, -R35 ;  /* 0x000000ffff23c224 */ /* 0x000fe200078e0a23 */
[C---:B------:R-:W-:Y:S01]  /*1520*/  SEL R99, R4.reuse, R11, !P2 ;  /* 0x0000000b04637207 */ /* 0x040fe20005000000 */
[----:B------:R-:W-:Y:S01]  /*1530*/  IMAD.SHL.U32 R20, R129, 0x4, RZ ;  /* 0x0000000481147824 */ /* 0x000fe200078e00ff */
[----:B------:R-:W-:Y:S01]  /*1540*/  SEL R100, R4, R13, !P2 ;  /* 0x0000000d04647207 */ /* 0x000fe20005000000 */
[----:B------:R-:W-:Y:S01]  /*1550*/  IMAD R92, R92, UR5, RZ ;  /* 0x000000055c5c7c24 */ /* 0x000fe2000f8e02ff */
[C---:B------:R-:W-:Y:S01]  /*1560*/  SEL R101, R4.reuse, R15, !P2 ;  /* 0x0000000f04657207 */ /* 0x040fe20005000000 */
[----:B------:R-:W-:Y:S01]  /*1570*/  IMAD R93, R93, UR5, RZ ;  /* 0x000000055d5d7c24 */ /* 0x000fe2000f8e02ff */
[----:B------:R-:W-:Y:S01]  /*1580*/  SEL R116, R4, R17, !P2 ;  /* 0x0000001104747207 */ /* 0x000fe20005000000 */
[----:B------:R-:W-:Y:S01]  /*1590*/  IMAD R98, R98, UR5, RZ ;  /* 0x0000000562627c24 */ /* 0x000fe2000f8e02ff */
[C---:B------:R-:W-:Y:S01]  /*15a0*/  SEL R117, R4.reuse, R19, !P2 ;  /* 0x0000001304757207 */ /* 0x040fe20005000000 */
[----:B------:R-:W-:Y:S01]  /*15b0*/  @!P0 IMAD.IADD R3, R3, 0x1, -R2 ;  /* 0x0000000103038824 */ /* 0x000fe200078e0a02 */
[C---:B------:R-:W-:Y:S01]  /*15c0*/  SEL R118, R4.reuse, R21, !P2 ;  /* 0x0000001504767207 */ /* 0x040fe20005000000 */
[----:B------:R-:W-:Y:S01]  /*15d0*/  IMAD R99, R99, UR5, RZ ;  /* 0x0000000563637c24 */ /* 0x000fe2000f8e02ff */
[----:B------:R-:W-:Y:S01]  /*15e0*/  SEL R119, R4, R23, !P2 ;  /* 0x0000001704777207 */ /* 0x000fe20005000000 */
[----:B------:R-:W-:Y:S01]  /*15f0*/  IMAD R100, R100, UR5, RZ ;  /* 0x0000000564647c24 */ /* 0x000fe2000f8e02ff */
        /* <DEDUP_REMOVED lines=12> */
[----:B------:R-:W-:Y:S01]  /*16c0*/  ISETP.GE.AND P2, PT, R83, RZ, PT ;  /* 0x000000ff5300720c */ /* 0x000fe20003f46270 */
[----:B------:R-:W-:Y:S01]  /*16d0*/  IMAD R121, R121, UR5, RZ ;  /* 0x0000000579797c24 */ /* 0x000fe2000f8e02ff */
[----:B------:R-:W-:Y:S01]  /*16e0*/  ISETP.NE.AND P1, PT, R94, RZ, PT ;  /* 0x000000ff5e00720c */ /* 0x000fe20003f25270 */
[----:B------:R-:W-:Y:S01]  /*16f0*/  IMAD R122, R122, UR5, RZ ;  /* 0x000000057a7a7c24 */ /* 0x000fe2000f8e02ff */
[-C--:B------:R-:W-:Y:S01]  /*1700*/  ISETP.GE.AND P5, PT, R79, R134.reuse, PT ;  /* 0x000000864f00720c */ /* 0x080fe20003fa6270 */
[----:B------:R-:W-:Y:S01]  /*1710*/  IMAD R123, R123, UR5, RZ ;  /* 0x000000057b7b7c24 */ /* 0x000fe2000f8e02ff */
[----:B------:R-:W-:Y:S01]  /*1720*/  SEL R0, RZ, 0x4, !P6 ;  /* 0x00000004ff007807 */ /* 0x000fe20007000000 */
[----:B------:R-:W-:Y:S01]  /*1730*/  IMAD.SHL.U32 R16, R85, 0x10, RZ ;  /* 0x0000001055107824 */ /* 0x000fe200078e00ff */
[-C--:B------:R-:W-:Y:S01]  /*1740*/  ISETP.GE.AND P0, PT, R81, R134.reuse, PT ;  /* 0x000000865100720c */ /* 0x080fe20003f06270 */
[----:B------:R-:W-:Y:S01]  /*1750*/  IMAD R124, R124, UR5, RZ ;  /* 0x000000057c7c7c24 */ /* 0x000fe2000f8e02ff */
[----:B------:R-:W-:Y:S01]  /*1760*/  SEL R2, R0, RZ, !P5 ;  /* 0x000000ff00027207 */ /* 0x000fe20006800000 */
[----:B------:R-:W-:Y:S01]  /*1770*/  IMAD R125, R125, UR5, RZ ;  /* 0x000000057d7d7c24 */ /* 0x000fe2000f8e02ff */
[----:B------:R-:W-:Y:S01]  /*1780*/  ISETP.GE.AND P3, PT, R71, R134, PT ;  /* 0x000000864700720c */ /* 0x000fe20003f66270 */
[----:B------:R-:W-:Y:S01]  /*1790*/  @!P2 IMAD.MOV R3, RZ, RZ, -R3 ;  /* 0x000000ffff03a224 */ /* 0x000fe200078e0a03 */
[----:B------:R-:W-:Y:S01]  /*17a0*/  ISETP.NE.U32.AND P6, PT, R2, RZ, PT ;  /* 0x000000ff0200720c */ /* 0x000fe20003fc5070 */
[----:B------:R-:W-:Y:S01]  /*17b0*/  IMAD.SHL.U32 R18, R127, 0x4, RZ ;  /* 0x000000047f127824 */ /* 0x000fe200078e00ff */
[----:B------:R-:W-:Y:S01]  /*17c0*/  @!P1 LOP3.LUT R3, RZ, R94, RZ, 0x33, !PT ;  /* 0x0000005eff039212 */ /* 0x000fe200078e33ff */
[----:B------:R-:W-:Y:S01]  /*17d0*/  VIADD R165, R70, UR7 ;  /* 0x0000000746a57c36 */ /* 0x000fe20008000000 */
[----:B------:R-:W-:-:S02]  /*17e0*/  SEL R4, R0, RZ, !P0 ;  /* 0x000000ff00047207 */ /* 0x000fc40004000000 */
[----:B------:R-:W-:Y:S01]  /*17f0*/  SEL R2, R0, RZ, !P3 ;  /* 0x000000ff00027207 */ /* 0x000fe20005800000 */
[----:B------:R-:W-:Y:S01]  /*1800*/  IMAD R135, R3, R135, RZ ;  /* 0x0000008703877224 */ /* 0x000fe200078e02ff */
[-C--:B------:R-:W-:Y:S01]  /*1810*/  ISETP.GE.AND P4, PT, R66, R134.reuse, PT ;  /* 0x000000864200720c */ /* 0x080fe20003f86270 */
[----:B------:R-:W-:Y:S01]  /*1820*/  IMAD R3, R96, 0x2, R129 ;  /* 0x0000000260037824 */ /* 0x000fe200078e0281 */
[----:B------:R-:W-:Y:S01]  /*1830*/  ISETP.GE.AND P3, PT, R65, R134, PT ;  /* 0x000000864100720c */ /* 0x000fe20003f66270 */
[----:B------:R-:W-:Y:S01]  /*1840*/  IMAD.SHL.U32 R90, R135, 0x4, RZ ;  /* 0x00000004875a7824 */ /* 0x000fe200078e00ff */
[----:B------:R-:W-:Y:S01]  /*1850*/  ISETP.NE.U32.AND P0, PT, R4, RZ, PT ;  /* 0x000000ff0400720c */ /* 0x000fe20003f05070 */
[----:B------:R-:W-:Y:S01]  /*1860*/  IMAD R5, R96, 0x2, R3 ;  /* 0x0000000260057824 */ /* 0x000fe200078e0203 */
[----:B------:R-:W-:Y:S02]  /*1870*/  ISETP.NE.U32.AND P2, PT, R2, RZ, PT ;  /* 0x000000ff0200720c */ /* 0x000fe40003f45070 */
[----:B------:R-:W-:Y:S01]  /*1880*/  SEL R4, R0, RZ, !P4 ;  /* 0x000000ff00047207 */ /* 0x000fe20006000000 */
[----:B------:R-:W-:Y:S01]  /*1890*/  IMAD R7, R96, 0x2, R5 ;  /* 0x0000000260077824 */ /* 0x000fe200078e0205 */
[----:B------:R-:W-:-:S02]  /*18a0*/  SEL R2, R0, RZ, !P3 ;  /* 0x000000ff00027207 */ /* 0x000fc40005800000 */
[----:B------:R-:W-:Y:S02]  /*18b0*/  IADD3 R48, P3, R90, UR8, RZ ;  /* 0x000000085a307c10 */ /* 0x000fe4000ff7e0ff */
[----:B------:R-:W-:Y:S02]  /*18c0*/  ISETP.NE.U32.AND P1, PT, R4, RZ, PT ;  /* 0x000000ff0400720c */ /* 0x000fe40003f25070 */
[----:B------:R-:W-:Y:S02]  /*18d0*/  LEA.HI.X.SX32 R4, R135, UR9, 0x2, P3 ;  /* 0x0000000987047c11 */ /* 0x000fe400098f16ff */
[C---:B------:R-:W-:Y:S02]  /*18e0*/  LEA R102, P3, R3.reuse, R48, 0x2 ;  /* 0x0000003003667211 */ /* 0x040fe400078610ff */
[----:B------:R-:W-:Y:S01]  /*18f0*/  ISETP.NE.U32.AND P5, PT, R2, RZ, PT ;  /* 0x000000ff0200720c */ /* 0x000fe20003fa5070 */
[----:B------:R-:W-:Y:S01]  /*1900*/  IMAD R2, R96, 0x2, R7 ;  /* 0x0000000260027824 */ /* 0x000fe200078e0207 */
[----:B------:R-:W-:-:S02]  /*1910*/  LEA.HI.X.SX32 R103, R3, R4, 0x2, P3 ;  /* 0x0000000403677211 */ /* 0x000fc400018f16ff */
[-C--:B------:R-:W-:Y:S02]  /*1920*/  LEA R106, P3, R7, R48.reuse, 0x2 ;  /* 0x00000030076a7211 */ /* 0x080fe400078610ff */
[----:B------:R-:W-:Y:S02]  /*1930*/  LEA R104, P4, R5, R48, 0x2 ;  /* 0x0000003005687211 */ /* 0x000fe400078810ff */
[----:B------:R-:W-:Y:S02]  /*1940*/  LEA.HI.X.SX32 R107, R7, R4, 0x2, P3 ;  /* 0x00000004076b7211 */ /* 0x000fe400018f16ff */
[----:B------:R-:W-:Y:S02]  /*1950*/  LEA R114, P3, R77, R48, 0x2 ;  /* 0x000000304d727211 */ /* 0x000fe400078610ff */
[-C--:B------:R-:W-:Y:S02]  /*1960*/  LEA.HI.X.SX32 R105, R5, R4.reuse, 0x2, P4 ;  /* 0x0000000405697211 */ /* 0x080fe400020f16ff */
[----:B------:R-:W-:-:S02]  /*1970*/  LEA.HI.X.SX32 R115, R77, R4, 0x2, P3 ;  /* 0x000000044d737211 */ /* 0x000fc400018f16ff */
[CC--:B------:R-:W-:Y:S02]  /*1980*/  LEA R150, P3, R73.reuse, R48.reuse, 0x2 ;  /* 0x0000003049967211 */ /* 0x0c0fe400078610ff */
[C---:B------:R-:W-:Y:S02]  /*1990*/  LEA R24, P4, R2.reuse, R48, 0x2 ;  /* 0x0000003002187211 */ /* 0x040fe400078810ff */
[----:B------:R-:W-:Y:S02]  /*19a0*/  LEA.HI.X.SX32 R151, R73, R4, 0x2, P3 ;  /* 0x0000000449977211 */ /* 0x000fe400018f16ff */
[C---:B------:R-:W-:Y:S02]  /*19b0*/  LEA R146, P3, R67.reuse, R48, 0x2 ;  /* 0x0000003043927211 */ /* 0x040fe400078610ff */
[-C--:B------:R-:W-:Y:S02]  /*19c0*/  LEA.HI.X.SX32 R25, R2, R4.reuse, 0x2, P4 ;  /* 0x0000000402197211 */ /* 0x080fe400020f16ff */
[----:B------:R-:W-:-:S02]  /*19d0*/  LEA.HI.X.SX32 R147, R67, R4, 0x2, P3 ;  /* 0x0000000443937211 */ /* 0x000fc400018f16ff */
[-C--:B------:R-:W-:Y:S02]  /*19e0*/  IADD3 R142, P3, R60, R48.reuse, RZ ;  /* 0x000000303c8e7210 */ /* 0x080fe40007f7e0ff */
[----:B------:R-:W-:Y:S02]  /*19f0*/  LEA R152, P4, R75, R48, 0x2 ;  /* 0x000000304b987211 */ /* 0x000fe400078810ff */
[----:B------:R-:W-:Y:S02]  /*1a00*/  LEA.HI.X.SX32 R143, R137, R4, 0x2, P3 ;  /* 0x00000004898f7211 */ /* 0x000fe400018f16ff */
[----:B------:R-:W-:Y:S02]  /*1a10*/  IADD3 R140, P3, R58, R48, RZ ;  /* 0x000000303a8c7210 */ /* 0x000fe40007f7e0ff */
[----:B------:R-:W-:Y:S02]  /*1a20*/  LEA.HI.X.SX32 R153, R75, R4, 0x2, P4 ;  /* 0x000000044b997211 */ /* 0x000fe400020f16ff */
[----:B------:R-:W-:-:S02]  /*1a30*/  LEA R148, P4, R69, R48, 0x2 ;  /* 0x0000003045947211 */ /* 0x000fc400078810ff */
[----:B------:R-:W-:Y:S02]  /*1a40*/  LEA.HI.X.SX32 R141, R80, R4, 0x2, P3 ;  /* 0x00000004508d7211 */ /* 0x000fe400018f16ff */
[----:B------:R-:W-:Y:S02]  /*1a50*/  IADD3 R108, P3, R56, R48, RZ ;  /* 0x00000030386c7210 */ /* 0x000fe40007f7e0ff */
[----:B------:R-:W-:Y:S02]  /*1a60*/  LEA.HI.X.SX32 R149, R69, R4, 0x2, P4 ;  /* 0x0000000445957211 */ /* 0x000fe400020f16ff */
[----:B------:R-:W-:Y:S02]  /*1a70*/  IADD3 R144, P4, R61, R48, RZ ;  /* 0x000000303d907210 */ /* 0x000fe40007f9e0ff */
[----:B------:R-:W-:Y:S02]  /*1a80*/  LEA.HI.X.SX32 R109, R133, R4, 0x2, P3 ;  /* 0x00000004856d7211 */ /* 0x000fe400018f16ff */
[----:B------:R-:W-:-:S02]  /*1a90*/  IADD3 R110, P3, R22, R48, RZ ;  /* 0x00000030166e7210 */ /* 0x000fc40007f7e0ff */
[-C--:B------:R-:W-:Y:S02]  /*1aa0*/  LEA.HI.X.SX32 R145, R139, R4.reuse, 0x2, P4 ;  /* 0x000000048b917211 */ /* 0x080fe400020f16ff */
[----:B------:R-:W-:Y:S02]  /*1ab0*/  IADD3 R32, P4, R62, UR10, RZ ;  /* 0x0000000a3e207c10 */ /* 0x000fe4000ff9e0ff */
[----:B------:R-:W-:Y:S02]  /*1ac0*/  LEA.HI.X.SX32 R111, R131, R4, 0x2, P3 ;  /* 0x00000004836f7211 */ /* 0x000fe400018f16ff */
[----:B------:R-:W-:Y:S02]  /*1ad0*/  IADD3 R112, P3, R20, R48, RZ ;  /* 0x0000003014707210 */ /* 0x000fe40007f7e0ff */
[----:B------:R-:W-:Y:S02]  /*1ae0*/  LEA.HI.X.SX32 R2, R126, UR11, 0x2, P4 ;  /* 0x0000000b7e027c11 */ /* 0x000fe4000a0f16ff */
[----:B------:R-:W-:-:S02]  /*1af0*/  LEA R88, P4, R92, R32, 0x2 ;  /* 0x000000205c587211 */ /* 0x000fc400078810ff */
[----:B------:R-:W-:Y:S02]  /*1b00*/  LEA.HI.X.SX32 R113, R129, R4, 0x2, P3 ;  /* 0x0000000481717211 */ /* 0x000fe400018f16ff */
[C---:B------:R-:W-:Y:S02]  /*1b10*/  LEA R28, P3, R93.reuse, R32, 0x2 ;  /* 0x000000205d1c7211 */ /* 0x040fe400078610ff */
[----:B------:R-:W-:Y:S02]  /*1b20*/  LEA.HI.X.SX32 R89, R92, R2, 0x2, P4 ;  /* 0x000000025c597211 */ /* 0x000fe400020f16ff */
[----:B------:R-:W-:Y:S02]  /*1b30*/  LEA R86, P4, R98, R32, 0x2 ;  /* 0x0000002062567211 */ /* 0x000fe400078810ff */
[----:B------:R-:W-:Y:S02]  /*1b40*/  LEA.HI.X.SX32 R29, R93, R2, 0x2, P3 ;  /* 0x000000025d1d7211 */ /* 0x000fe400018f16ff */
        /* <DEDUP_REMOVED lines=18> */
[----:B------:R-:W-:-:S02]  /*1c70*/  SHF.R.U32.HI R9, RZ, 0x4, R64 ;  /* 0x00000004ff097819 */ /* 0x000fc40000011640 */
[----:B------:R-:W-:Y:S02]  /*1c80*/  LEA R46, P4, R122, R32, 0x2 ;  /* 0x000000207a2e7211 */ /* 0x000fe400078810ff */
[----:B------:R-:W-:Y:S01]  /*1c90*/  LEA.HI.X.SX32 R27, R121, R2, 0x2, P3 ;  /* 0x00000002791b7211 */ /* 0x000fe200018f16ff */
[----:B------:R-:W-:Y:S01]  /*1ca0*/  IMAD R9, R68, 0x80, R9 ;  /* 0x0000008044097824 */ /* 0x000fe200078e0209 */
[----:B------:R-:W-:Y:S02]  /*1cb0*/  LEA R30, P3, R123, R32, 0x2 ;  /* 0x000000207b1e7211 */ /* 0x000fe400078610ff */
[----:B------:R-:W-:Y:S02]  /*1cc0*/  LEA.HI.X.SX32 R47, R122, R2, 0x2, P4 ;  /* 0x000000027a2f7211 */ /* 0x000fe400020f16ff */
[----:B------:R-:W-:Y:S02]  /*1cd0*/  LOP3.LUT R16, R16, 0x70, RZ, 0xc0, !PT ;  /* 0x0000007010107812 */ /* 0x000fe400078ec0ff */
[----:B------:R-:W-:-:S02]  /*1ce0*/  LEA R44, P4, R124, R32, 0x2 ;  /* 0x000000207c2c7211 */ /* 0x000fc400078810ff */
[----:B------:R-:W-:Y:S01]  /*1cf0*/  LEA.HI.X.SX32 R31, R123, R2, 0x2, P3 ;  /* 0x000000027b1f7211 */ /* 0x000fe200018f16ff */
[----:B------:R-:W-:Y:S01]  /*1d00*/  IMAD.IADD R14, R16, 0x1, R9 ;  /* 0x00000001100e7824 */ /* 0x000fe200078e0209 */
[----:B------:R-:W-:Y:S02]  /*1d10*/  LEA R32, P3, R125, R32, 0x2 ;  /* 0x000000207d207211 */ /* 0x000fe400078610ff */
[----:B------:R-:W-:Y:S01]  /*1d20*/  LEA.HI.X.SX32 R45, R124, R2, 0x2, P4 ;  /* 0x000000027c2d7211 */ /* 0x000fe200020f16ff */
[----:B------:R-:W-:Y:S01]  /*1d30*/  VIADD R84, R14, UR7 ;  /* 0x000000070e547c36 */ /* 0x000fe20008000000 */
[----:B------:R-:W-:Y:S02]  /*1d40*/  ISETP.GE.AND P4, PT, R63, R134, PT ;  /* 0x000000863f00720c */ /* 0x000fe40003f86270 */
[----:B------:R-:W-:Y:S02]  /*1d50*/  LEA.HI.X.SX32 R33, R125, R2, 0x2, P3 ;  /* 0x000000027d217211 */ /* 0x000fe400018f16ff */
[----:B------:R-:W-:Y:S01]  /*1d60*/  ISETP.GE.AND P3, PT, R59, R134, PT ;  /* 0x000000863b00720c */ /* 0x000fe20003f66270 */
[----:B------:R-:W-:Y:S01]  /*1d70*/  @!PT LDS RZ, [RZ] ;  /* 0x00000000fffff984 */ /* 0x000fe20000000800 */
[----:B------:R-:W-:Y:S01]  /*1d80*/  @!PT LDS RZ, [RZ] ;  /* 0x00000000fffff984 */ /* 0x000fe20000000800 */
[----:B------:R-:W-:Y:S01]  /*1d90*/  @!PT LDS RZ, [RZ] ;  /* 0x00000000fffff984 */ /* 0x000fe20000000800 */
[----:B------:R1:W-:Y:S01]  /*1da0*/  LDGSTS.E [R84], desc[UR14][R114.64], P6 ;  /* 0x0000000072547fae */ /* 0x0003e2000b12184e */
[----:B------:R-:W-:-:S02]  /*1db0*/  SEL R2, R0, RZ, !P4 ;  /* 0x000000ff00027207 */ /* 0x000fc40006000000 */
[----:B------:R-:W-:Y:S01]  /*1dc0*/  IADD3 R48, P4, R18, R48, RZ ;  /* 0x0000003012307210 */ /* 0x000fe20007f9e0ff */
[----:B------:R2:W-:Y:S01]  /*1dd0*/  LDGSTS.E [R84+0x8], desc[UR14][R152.64], P5 ;  /* 0x0000800098547fae */ /* 0x0005e2000a92184e */
[----:B------:R-:W-:Y:S02]  /*1de0*/  SEL R3, R0, RZ, !P3 ;  /* 0x000000ff00037207 */ /* 0x000fe40005800000 */
[----:B------:R-:W-:Y:S02]  /*1df0*/  LOP3.LUT R23, R79, 0xa, RZ, 0xfc, !PT ;  /* 0x0000000a4f177812 */ /* 0x000fe400078efcff */
[----:B------:R-:W-:Y:S02]  /*1e00*/  LEA.HI.X.SX32 R49, R127, R4, 0x2, P4 ;  /* 0x000000047f317211 */ /* 0x000fe400020f16ff */
[----:B------:R-:W-:Y:S02]  /*1e10*/  ISETP.GE.AND P6, PT, R57, R134, PT ;  /* 0x000000863900720c */ /* 0x000fe40003fc6270 */
[----:B------:R-:W-:-:S02]  /*1e20*/  ISETP.NE.U32.AND P4, PT, R2, RZ, PT ;  /* 0x000000ff0200720c */ /* 0x000fc40003f85070 */
[----:B------:R-:W-:Y:S02]  /*1e30*/  ISETP.NE.U32.AND P3, PT, R3, RZ, PT ;  /* 0x000000ff0300720c */ /* 0x000fe40003f65070 */
[-C--:B------:R-:W-:Y:S02]  /*1e40*/  ISETP.GE.AND P5, PT, R23, R134.reuse, PT ;  /* 0x000000861700720c */ /* 0x080fe40003fa6270 */
[----:B------:R-:W-:Y:S02]  /*1e50*/  LOP3.LUT R21, R79, 0xc, RZ, 0xfc, !PT ;  /* 0x0000000c4f157812 */ /* 0x000fe400078efcff */
[----:B------:R-:W-:Y:S02]  /*1e60*/  LOP3.LUT R12, R14, 0x10, RZ, 0x3c, !PT ;  /* 0x000000100e0c7812 */ /* 0x000fe400078e3cff */
[C---:B------:R-:W-:Y:S02]  /*1e70*/  SEL R2, R0.reuse, RZ, !P6 ;  /* 0x000000ff00027207 */ /* 0x040fe40007000000 */
[----:B------:R-:W-:Y:S01]  /*1e80*/  SEL R3, R0, RZ, !P5 ;  /* 0x000000ff00037207 */ /* 0x000fe20006800000 */
[----:B------:R-:W-:Y:S01]  /*1e90*/  VIADD R82, R12, UR7 ;  /* 0x000000070c527c36 */ /* 0x000fe20008000000 */
[----:B------:R-:W-:-:S02]  /*1ea0*/  ISETP.GE.AND P6, PT, R21, R134, PT ;  /* 0x000000861500720c */ /* 0x000fc40003fc6270 */
[----:B------:R-:W-:Y:S02]  /*1eb0*/  ISETP.NE.U32.AND P5, PT, R2, RZ, PT ;  /* 0x000000ff0200720c */ /* 0x000fe40003fa5070 */
[----:B------:R-:W-:Y:S01]  /*1ec0*/  LOP3.LUT R10, R14, 0x20, RZ, 0x3c, !PT ;  /* 0x000000200e0a7812 */ /* 0x000fe200078e3cff */
[----:B------:R3:W-:Y:S01]  /*1ed0*/  LDGSTS.E [R82], desc[UR14][R150.64], P4 ;  /* 0x0000000096527fae */ /* 0x0007e2000a12184e */
[----:B------:R-:W-:Y:S02]  /*1ee0*/  SEL R2, R0, RZ, !P6 ;  /* 0x000000ff00027207 */ /* 0x000fe40007000000 */
[----:B------:R-:W-:Y:S01]  /*1ef0*/  ISETP.NE.U32.AND P6, PT, R3, RZ, PT ;  /* 0x000000ff0300720c */ /* 0x000fe20003fc5070 */
[----:B------:R4:W-:Y:S01]  /*1f00*/  LDGSTS.E [R82+0x8], desc[UR14][R148.64], P3 ;  /* 0x0000800094527fae */ /* 0x0009e2000992184e */
[----:B------:R-:W-:Y:S01]  /*1f10*/  LOP3.LUT R19, R79, 0x10, RZ, 0xfc, !PT ;  /* 0x000000104f137812 */ /* 0x000fe200078efcff */
[----:B------:R-:W-:Y:S01]  /*1f20*/  VIADD R76, R10, UR7 ;  /* 0x000000070a4c7c36 */ /* 0x000fe20008000000 */
[----:B------:R-:W-:-:S02]  /*1f30*/  ISETP.NE.U32.AND P3, PT, R2, RZ, PT ;  /* 0x000000ff0200720c */ /* 0x000fc40003f65070 */
[----:B------:R-:W-:Y:S02]  /*1f40*/  LOP3.LUT R17, R79, 0x12, RZ, 0xfc, !PT ;  /* 0x000000124f117812 */ /* 0x000fe400078efcff */
[----:B------:R-:W-:Y:S01]  /*1f50*/  LOP3.LUT R8, R14, 0x30, RZ, 0x3c, !PT ;  /* 0x000000300e087812 */ /* 0x000fe200078e3cff */
[----:B------:R5:W-:Y:S01]  /*1f60*/  LDGSTS.E [R76], desc[UR14][R146.64], P5 ;  /* 0x00000000924c7fae */ /* 0x000be2000a92184e */
[-C--:B------:R-:W-:Y:S02]  /*1f70*/  ISETP.GE.AND P4, PT, R19, R134.reuse, PT ;  /* 0x000000861300720c */ /* 0x080fe40003f86270 */
[----:B------:R-:W-:Y:S01]  /*1f80*/  ISETP.GE.AND P5, PT, R17, R134, PT ;  /* 0x000000861100720c */ /* 0x000fe20003fa6270 */
[----:B------:R-:W-:Y:S01]  /*1f90*/  VIADD R161, R8, UR7 ;  /* 0x0000000708a17c36 */ /* 0x000fe20008000000 */
[----:B------:R-:W-:Y:S01]  /*1fa0*/  SEL R3, R0, RZ, !P4 ;  /* 0x000000ff00037207 */ /* 0x000fe20006000000 */
[----:B------:R5:W-:Y:S01]  /*1fb0*/  LDGSTS.E [R76+0x8], desc[UR14][R144.64], P6 ;  /* 0x00008000904c7fae */ /* 0x000be2000b12184e */
[----:B------:R-:W-:-:S02]  /*1fc0*/  LOP3.LUT R15, R79, 0x14, RZ, 0xfc, !PT ;  /* 0x000000144f0f7812 */ /* 0x000fc400078efcff */
[----:B------:R-:W-:Y:S01]  /*1fd0*/  SEL R2, R0, RZ, !P5 ;  /* 0x000000ff00027207 */ /* 0x000fe20006800000 */
[----:B------:R5:W-:Y:S01]  /*1fe0*/  LDGSTS.E [R161], desc[UR14][R142.64], P3 ;  /* 0x000000008ea17fae */ /* 0x000be2000992184e */
[----:B------:R-:W-:Y:S02]  /*1ff0*/  ISETP.NE.U32.AND P4, PT, R3, RZ, PT ;  /* 0x000000ff0300720c */ /* 0x000fe40003f85070 */
[----:B------:R-:W-:Y:S01]  /*2000*/  LOP3.LUT R13, R79, 0x16, RZ, 0xfc, !PT ;  /* 0x000000164f0d7812 */ /* 0x000fe200078efcff */
[----:B------:R5:W-:Y:S01]  /*2010*/  LDGSTS.E [R161+0x8], desc[UR14][R140.64], P0 ;  /* 0x000080008ca17fae */ /* 0x000be2000812184e */
[----:B------:R-:W-:Y:S02]  /*2020*/  ISETP.GE.AND P6, PT, R15, R134, PT ;  /* 0x000000860f00720c */ /* 0x000fe40003fc6270 */
[----:B------:R-:W-:Y:S02]  /*2030*/  ISETP.NE.U32.AND P3, PT, R2, RZ, PT ;  /* 0x000000ff0200720c */ /* 0x000fe40003f65070 */
[----:B------:R-:W-:-:S02]  /*2040*/  LOP3.LUT R6, R14, 0x40, RZ, 0x3c, !PT ;  /* 0x000000400e067812 */ /* 0x000fc400078e3cff */
[----:B------:R-:W-:Y:S02]  /*2050*/  ISETP.GE.AND P5, PT, R13, R134, PT ;  /* 0x000000860d00720c */ /* 0x000fe40003fa6270 */
[----:B------:R-:W-:Y:S01]  /*2060*/  SEL R3, R0, RZ, !P6 ;  /* 0x000000ff00037207 */ /* 0x000fe20007000000 */
[----:B------:R-:W-:Y:S01]  /*2070*/  VIADD R159, R6, UR7 ;  /* 0x00000007069f7c36 */ /* 0x000fe20008000000 */
[----:B------:R-:W-:Y:S02]  /*2080*/  LOP3.LUT R11, R79, 0x18, RZ, 0xfc, !PT ;  /* 0x000000184f0b7812 */ /* 0x000fe400078efcff */
[----:B------:R-:W-:Y:S02]  /*2090*/  SEL R2, R0, RZ, !P5 ;  /* 0x000000ff00027207 */ /* 0x000fe40006800000 */
[----:B------:R-:W-:Y:S01]  /*20a0*/  ISETP.NE.U32.AND P5, PT, R3, RZ, PT ;  /* 0x000000ff0300720c */ /* 0x000fe20003fa5070 */
[----:B------:R5:W-:Y:S01]  /*20b0*/  LDGSTS.E [R159], desc[UR14][R108.64], P4 ;  /* 0x000000006c9f7fae */ /* 0x000be2000a12184e */
[----:B------:R-:W-:-:S02]  /*20c0*/  LOP3.LUT R9, R79, 0x1a, RZ, 0xfc, !PT ;  /* 0x0000001a4f097812 */ /* 0x000fc400078efcff */
[-C--:B------:R-:W-:Y:S01]  /*20d0*/  ISETP.GE.AND P6, PT, R11, R134.reuse, PT ;  /* 0x000000860b00720c */ /* 0x080fe20003fc6270 */
[----:B------:R5:W-:Y:S01]  /*20e0*/  LDGSTS.E [R159+0x8], desc[UR14][R110.64], P3 ;  /* 0x000080006e9f7fae */ /* 0x000be2000992184e */
[----:B------:R-:W-:Y:S02]  /*20f0*/  LOP3.LUT R7, R79, 0x1c, RZ, 0xfc, !PT ;  /* 0x0000001c4f077812 */ /* 0x000fe400078efcff */
[----:B------:R-:W-:Y:S02]  /*2100*/  LOP3.LUT R5, R14, 0x50, RZ, 0x3c, !PT ;  /* 0x000000500e057812 */ /* 0x000fe400078e3cff */
[-C--:B------:R-:W-:Y:S02]  /*2110*/  ISETP.GE.AND P4, PT, R9, R134.reuse, PT ;  /* 0x000000860900720c */ /* 0x080fe40003f86270 */
[----:B------:R-:W-:Y:S01]  /*2120*/  SEL R3, R0, RZ, !P6 ;  /* 0x000000ff00037207 */ /* 0x000fe20007000000 */
[----:B------:R-:W-:Y:S01]  /*2130*/  VIADD R157, R5, UR7 ;  /* 0x00000007059d7c36 */ /* 0x000fe20008000000 */
[----:B------:R-:W-:-:S02]  /*2140*/  ISETP.GE.AND P3, PT, R7, R134, PT ;  /* 0x000000860700720c */ /* 0x000fc40003f66270 */
[----:B------:R-:W-:Y:S02]  /*2150*/  ISETP.NE.U32.AND P6, PT, R2, RZ, PT ;  /* 0x000000ff0200720c */ /* 0x000fe40003fc5070 */
[C---:B------:R-:W-:Y:S01]  /*2160*/  SEL R2, R0.reuse, RZ, !P4 ;  /* 0x000000ff00027207 */ /* 0x040fe20006000000 */
[----:B------:R5:W-:Y:S01]  /*2170*/  LDGSTS.E [R157], desc[UR14][R112.64], P5 ;  /* 0x00000000709d7fae */ /* 0x000be2000a92184e */
[----:B------:R-:W-:Y:S02]  /*2180*/  ISETP.GE.AND P4, PT, R79, R78, PT ;  /* 0x0000004e4f00720c */ /* 0x000fe40003f86270 */
[----:B------:R-:W-:Y:S02]  /*2190*/  SEL R0, R0, RZ, !P3 ;  /* 0x000000ff00007207 */ /* 0x000fe40005800000 */
[----:B------:R-:W-:Y:S02]  /*21a0*/  ISETP.NE.U32.AND P0, PT, R3, RZ, PT ;  /* 0x000000ff0300720c */ /* 0x000fe40003f05070 */
[----:B------:R-:W-:-:S02]  /*21b0*/  SEL R3, RZ, 0x4, P4 ;  /* 0x00000004ff037807 */ /* 0x000fc40002000000 */
[----:B------:R-:W-:Y:S01]  /*21c0*/  ISETP.NE.U32.AND P5, PT, R2, RZ, PT ;  /* 0x000000ff0200720c */ /* 0x000fe20003fa5070 */
[----:B------:R5:W-:Y:S01]  /*21d0*/  LDGSTS.E [R157+0x8], desc[UR14][R102.64], P6 ;  /* 0x00008000669d7fae */ /* 0x000be2000b12184e */
[----:B------:R-:W-:Y:S02]  /*21e0*/  ISETP.NE.U32.AND P4, PT, R0, RZ, PT ;  /* 0x000000ff0000720c */ /* 0x000fe40003f85070 */
[C---:B------:R-:W-:Y:S02]  /*21f0*/  LOP3.LUT R4, R14.reuse, 0x60, RZ, 0x3c, !PT ;  /* 0x000000600e047812 */ /* 0x040fe400078e3cff */
[----:B------:R-:W-:Y:S02]  /*2200*/  LOP3.LUT R2, R14, 0x70, RZ, 0x3c, !PT ;  /* 0x000000700e027812 */ /* 0x000fe400078e3cff */
[----:B------:R-:W-:Y:S01]  /*2210*/  LOP3.LUT R0, R70, 0x40, RZ, 0x3c, !PT ;  /* 0x0000004046007812 */ /* 0x000fe200078e3cff */
[----:B------:R-:W-:Y:S01]  /*2220*/  VIADD R155, R4, UR7 ;  /* 0x00000007049b7c36 */ /* 0x000fe20008000000 */
[----:B------:R-:W-:Y:S01]  /*2230*/  ISETP.GT.AND P3, PT, R91, 0x3f, PT ;  /* 0x0000003f5b00780c */ /* 0x000fe20003f64270 */
[----:B------:R-:W-:-:S02]  /*2240*/  VIADD R74, R2, UR7 ;  /* 0x00000007024a7c36 */ /* 0x000fc40008000000 */
[----:B------:R-:W-:Y:S01]  /*2250*/  VIADD R163, R0, UR7 ;  /* 0x0000000700a37c36 */ /* 0x000fe20008000000 */
[----:B------:R5:W-:Y:S01]  /*2260*/  LDGSTS.E [R155], desc[UR14][R104.64], P0 ;  /* 0x00000000689b7fae */ /* 0x000be2000812184e */
[----:B------:R-:W-:Y:S02]  /*2270*/  SEL R3, R3, RZ, P3 ;  /* 0x000000ff03037207 */ /* 0x000fe40001800000 */
[-C--:B------:R-:W-:Y:S01]  /*2280*/  ISETP.GE.AND P0, PT, R65, R78.reuse, PT ;  /* 0x0000004e4100720c */ /* 0x080fe20003f06270 */
[----:B------:R5:W-:Y:S01]  /*2290*/  LDGSTS.E [R155+0x8], desc[UR14][R106.64], P5 ;  /* 0x000080006a9b7fae */ /* 0x000be2000a92184e */
[----:B------:R-:W-:Y:S01]  /*22a0*/  ISETP.NE.U32.AND P6, PT, R3, RZ, PT ;  /* 0x000000ff0300720c */ /* 0x000fe20003fc5070 */
[----:B------:R-:W-:Y:S01]  /*22b0*/  IMAD.SHL.U32 R3, R96, 0x20, RZ ;  /* 0x0000002060037824 */ /* 0x000fe200078e00ff */
[----:B------:R-:W-:Y:S01]  /*22c0*/  SEL R128, RZ, 0x4, P0 ;  /* 0x00000004ff807807 */ /* 0x000fe20000000000 */
[----:B------:R5:W-:Y:S01]  /*22d0*/  LDGSTS.E [R74], desc[UR14][R24.64], P4 ;  /* 0x00000000184a7fae */ /* 0x000be2000a12184e */
[-C--:B------:R-:W-:Y:S01]  /*22e0*/  ISETP.GE.AND P0, PT, R63, R78.reuse, PT ;  /* 0x0000004e3f00720c */ /* 0x080fe20003f06270 */
[----:B-1----:R-:W-:Y:S01]  /*22f0*/  IMAD.WIDE R114, R3, 0x4, R114 ;  /* 0x0000000403727825 */ /* 0x002fe200078e0272 */
[----:B------:R-:W-:Y:S01]  /*2300*/  SEL R128, R128, RZ, P3 ;  /* 0x000000ff80807207 */ /* 0x000fe20001800000 */
[----:B------:R1:W-:Y:S01]  /*2310*/  LDGSTS.E [R74+0x8], desc[UR14][R48.64], P2 ;  /* 0x00008000304a7fae */ /* 0x0003e2000912184e */
[----:B------:R-:W-:Y:S01]  /*2320*/  ISETP.GE.AND P5, PT, R19, R78, PT ;  /* 0x0000004e1300720c */ /* 0x000fe20003fa6270 */
[----:B--2---:R-:W-:-:S02]  /*2330*/  IMAD.WIDE R152, R3, 0x4, R152 ;  /* 0x0000000403987825 */ /* 0x004fc400078e0298 */
[----:B------:R-:W0:Y:S02]  /*2340*/  LDGDEPBAR ;  /* 0x00000000000079af */ /* 0x000e240000000000 */
[C---:B---3--:R-:W-:Y:S02]  /*2350*/  IMAD.WIDE R150, R3.reuse, 0x4, R150 ;  /* 0x0000000403967825 */ /* 0x048fe400078e0296 */
[----:B------:R-:W-:Y:S02]  /*2360*/  LDGSTS.E [R165+0x6000], desc[UR14][R88.64], P1 ;  /* 0x0600000058a57fae */ /* 0x000fe4000892184e */
[C---:B----4-:R-:W-:Y:S02]  /*2370*/  IMAD.WIDE R148, R3.reuse, 0x4, R148 ;  /* 0x0000000403947825 */ /* 0x050fe400078e0294 */
[----:B------:R-:W-:Y:S02]  /*2380*/  LDGSTS.E [R165+0x6400], desc[UR14][R86.64], P1 ;  /* 0x0640000056a57fae */ /* 0x000fe4000892184e */
[----:B-----5:R-:W-:-:S02]  /*2390*/  IMAD.WIDE R146, R3, 0x4, R146 ;  /* 0x0000000403927825 */ /* 0x020fc400078e0292 */
[----:B------:R-:W-:Y:S02]  /*23a0*/  LDGSTS.E [R165+0x6800], desc[UR14][R54.64], P1 ;  /* 0x0680000036a57fae */ /* 0x000fe4000892184e */
[C---:B------:R-:W-:Y:S02]  /*23b0*/  IMAD.WIDE R144, R3.reuse, 0x4, R144 ;  /* 0x0000000403907825 */ /* 0x040fe400078e0290 */
[----:B------:R-:W-:Y:S02]  /*23c0*/  LDGSTS.E [R165+0x6c00], desc[UR14][R38.64], P1 ;  /* 0x06c0000026a57fae */ /* 0x000fe4000892184e */
[C---:B------:R-:W-:Y:S02]  /*23d0*/  IMAD.WIDE R142, R3.reuse, 0x4, R142 ;  /* 0x00000004038e7825 */ /* 0x040fe400078e028e */
[----:B------:R-:W-:Y:S02]  /*23e0*/  LDGSTS.E [R165+0x7000], desc[UR14][R50.64], P1 ;  /* 0x0700000032a57fae */ /* 0x000fe4000892184e */
[----:B------:R-:W-:-:S02]  /*23f0*/  IMAD.WIDE R140, R3, 0x4, R140 ;  /* 0x00000004038c7825 */ /* 0x000fc400078e028c */
        /* <DEDUP_REMOVED lines=15> */
[----:B-1----:R-:W-:Y:S02]  /*24f0*/  IMAD.WIDE R48, R3, 0x4, R48 ;  /* 0x0000000403307825 */ /* 0x002fe400078e0230 */
[----:B------:R-:W-:Y:S04]  /*2500*/  LDGSTS.E [R163+0x7600], desc[UR14][R26.64], P1 ;  /* 0x076000001aa37fae */ /* 0x000fe8000892184e */
[----:B------:R-:W-:Y:S04]  /*2510*/  LDGSTS.E [R163+0x7a00], desc[UR14][R30.64], P1 ;  /* 0x07a000001ea37fae */ /* 0x000fe8000892184e */
[----:B------:R-:W-:Y:S01]  /*2520*/  LDGSTS.E [R163+0x7e00], desc[UR14][R32.64], P1 ;  /* 0x07e0000020a37fae */ /* 0x000fe2000892184e */
[----:B------:R-:W-:-:S02]  /*2530*/  ISETP.NE.U32.AND P1, PT, R128, RZ, PT ;  /* 0x000000ff8000720c */ /* 0x000fc40003f25070 */
[----:B------:R-:W-:Y:S01]  /*2540*/  SEL R128, RZ, 0x4, P0 ;  /* 0x00000004ff807807 */ /* 0x000fe20000000000 */
[----:B------:R-:W0:Y:S01]  /*2550*/  LDGDEPBAR ;  /* 0x00000000000079af */ /* 0x000e220000000000 */
[----:B------:R-:W-:Y:S01]  /*2560*/  BAR.SYNC.DEFER_BLOCKING 0x0 ;  /* 0x0000000000007b1d */ /* 0x000fe20000010000 */
[----:B------:R-:W-:Y:S02]  /*2570*/  ISETP.GE.AND P0, PT, R59, R78, PT ;  /* 0x0000004e3b00720c */ /* 0x000fe40003f06270 */
[----:B------:R-:W-:-:S04]  /*2580*/  SEL R128, R128, RZ, P3 ;  /* 0x000000ff80807207 */ /* 0x000fc80001800000 */
[----:B------:R-:W-:Y:S01]  /*2590*/  ISETP.NE.U32.AND P2, PT, R128, RZ, PT ;  /* 0x000000ff8000720c */ /* 0x000fe20003f45070 */
[----:B------:R-:W-:Y:S01]  /*25a0*/  @!PT LDS RZ, [RZ] ;  /* 0x00000000fffff984 */ /* 0x000fe20000000800 */
[----:B------:R-:W-:Y:S01]  /*25b0*/  @!PT LDS RZ, [RZ] ;  /* 0x00000000fffff984 */ /* 0x000fe20000000800 */
[----:B------:R-:W-:Y:S01]  /*25c0*/  @!PT LDS RZ, [RZ] ;  /* 0x00000000fffff984 */ /* 0x000fe20000000800 */
[----:B------:R1:W-:Y:S01]  /*25d0*/  LDGSTS.E [R84+0x2000], desc[UR14][R114.64], P6 ;  /* 0x0200000072547fae */ /* 0x0003e2000b12184e */
[----:B------:R-:W-:-:S03]  /*25e0*/  ISETP.GE.AND P6, PT, R17, R78, PT ;  /* 0x0000004e1100720c */ /* 0x000fc60003fc6270 */
[----:B------:R2:W-:Y:S01]  /*25f0*/  LDGSTS.E [R84+0x2008], desc[UR14][R152.64], P1 ;  /* 0x0200800098547fae */ /* 0x0005e2000892184e */
[----:B------:R-:W-:-:S07]  /*2600*/  ISETP.GE.AND P1, PT, R81, R78, PT ;  /* 0x0000004e5100720c */ /* 0x000fce0003f26270 */
[----:B------:R-:W-:Y:S01]  /*2610*/  LDGSTS.E [R82+0x2000], desc[UR14][R150.64], P2 ;  /* 0x0200000096527fae */ /* 0x000fe2000912184e */
[----:B-1----:R-:W-:Y:S02]  /*2620*/  SEL R114, RZ, 0x4, P0 ;  /* 0x00000004ff727807 */ /* 0x002fe40000000000 */
[----:B------:R-:W-:Y:S02]  /*2630*/  ISETP.GE.AND P0, PT, R57, R78, PT ;  /* 0x0000004e3900720c */ /* 0x000fe40003f06270 */
[----:B------:R-:W-:Y:S02]  /*2640*/  SEL R114, R114, RZ, P3 ;  /* 0x000000ff72727207 */ /* 0x000fe40001800000 */
[----:B------:R-:W-:Y:S02]  /*2650*/  SEL R115, RZ, 0x4, P1 ;  /* 0x00000004ff737807 */ /* 0x000fe40000800000 */
[----:B------:R-:W-:Y:S02]  /*2660*/  ISETP.NE.U32.AND P4, PT, R114, RZ, PT ;  /* 0x000000ff7200720c */ /* 0x000fe40003f85070 */
[----:B------:R-:W-:-:S02]  /*2670*/  SEL R114, RZ, 0x4, P0 ;  /* 0x00000004ff727807 */ /* 0x000fc40000000000 */
[-C--:B------:R-:W-:Y:S02]  /*2680*/  ISETP.GE.AND P0, PT, R23, R78.reuse, PT ;  /* 0x0000004e1700720c */ /* 0x080fe40003f06270 */
[----:B------:R-:W-:Y:S02]  /*2690*/  SEL R114, R114, RZ, P3 ;  /* 0x000000ff72727207 */ /* 0x000fe40001800000 */
[----:B--2---:R-:W-:Y:S02]  /*26a0*/  SEL R84, RZ, 0x4, P0 ;  /* 0x00000004ff547807 */ /* 0x004fe40000000000 */
[----:B------:R-:W-:Y:S02]  /*26b0*/  ISETP.GE.AND P1, PT, R21, R78, PT ;  /* 0x0000004e1500720c */ /* 0x000fe40003f26270 */
[----:B------:R-:W-:Y:S01]  /*26c0*/  SEL R84, R84, RZ, P3 ;  /* 0x000000ff54547207 */ /* 0x000fe20001800000 */
[----:B------:R-:W-:Y:S01]  /*26d0*/  LDGSTS.E [R82+0x2008], desc[UR14][R148.64], P4 ;  /* 0x0200800094527fae */ /* 0x000fe2000a12184e */
[----:B------:R-:W-:-:S02]  /*26e0*/  ISETP.NE.U32.AND P0, PT, R114, RZ, PT ;  /* 0x000000ff7200720c */ /* 0x000fc40003f05070 */
[----:B------:R-:W-:Y:S02]  /*26f0*/  SEL R114, RZ, 0x4, P1 ;  /* 0x00000004ff727807 */ /* 0x000fe40000800000 */
[----:B------:R-:W-:Y:S02]  /*2700*/  ISETP.NE.U32.AND P1, PT, R84, RZ, PT ;  /* 0x000000ff5400720c */ /* 0x000fe40003f25070 */
[----:B------:R-:W-:Y:S02]  /*2710*/  SEL R115, R115, RZ, P3 ;  /* 0x000000ff73737207 */ /* 0x000fe40001800000 */
[----:B------:R-:W-:Y:S02]  /*2720*/  SEL R84, RZ, 0x4, P5 ;  /* 0x00000004ff547807 */ /* 0x000fe40002800000 */
[----:B------:R-:W-:Y:S02]  /*2730*/  ISETP.GE.AND P5, PT, R15, R78, PT ;  /* 0x0000004e0f00720c */ /* 0x000fe40003fa6270 */
[----:B------:R-:W-:Y:S01]  /*2740*/  SEL R114, R114, RZ, P3 ;  /* 0x000000ff72727207 */ /* 0x000fe20001800000 */
[----:B------:R-:W-:Y:S01]  /*2750*/  LDGSTS.E [R76+0x2000], desc[UR14][R146.64], P0 ;  /* 0x02000000924c7fae */ /* 0x000fe2000812184e */
[----:B------:R-:W-:-:S02]  /*2760*/  ISETP.NE.U32.AND P2, PT, R115, RZ, PT ;  /* 0x000000ff7300720c */ /* 0x000fc40003f45070 */
[----:B------:R-:W-:Y:S01]  /*2770*/  SEL R115, RZ, 0x4, P6 ;  /* 0x00000004ff737807 */ /* 0x000fe20003000000 */
[----:B------:R1:W-:Y:S01]  /*2780*/  LDGSTS.E [R76+0x2008], desc[UR14][R144.64], P1 ;  /* 0x02008000904c7fae */ /* 0x0003e2000892184e */
[-C--:B------:R-:W-:Y:S02]  /*2790*/  ISETP.GE.AND P4, PT, R13, R78.reuse, PT ;  /* 0x0000004e0d00720c */ /* 0x080fe40003f86270 */
[----:B------:R-:W-:Y:S02]  /*27a0*/  SEL R128, RZ, 0x4, P5 ;  /* 0x00000004ff807807 */ /* 0x000fe40002800000 */
[----:B------:R-:W-:Y:S02]  /*27b0*/  ISETP.NE.U32.AND P6, PT, R114, RZ, PT ;  /* 0x000000ff7200720c */ /* 0x000fe40003fc5070 */
[----:B------:R-:W-:Y:S02]  /*27c0*/  ISETP.GE.AND P5, PT, R11, R78, PT ;  /* 0x0000004e0b00720c */ /* 0x000fe40003fa6270 */
[----:B------:R-:W-:-:S02]  /*27d0*/  SEL R114, RZ, 0x4, P4 ;  /* 0x00000004ff727807 */ /* 0x000fc40002000000 */
[-C--:B------:R-:W-:Y:S01]  /*27e0*/  ISETP.GE.AND P4, PT, R9, R78.reuse, PT ;  /* 0x0000004e0900720c */ /* 0x080fe20003f86270 */
[----:B-1----:R-:W-:Y:S01]  /*27f0*/  IMAD.SHL.U32 R144, R97, 0x20, RZ ;  /* 0x0000002061907824 */ /* 0x002fe200078e00ff */
[----:B------:R-:W-:Y:S02]  /*2800*/  SEL R130, RZ, 0x4, P5 ;  /* 0x00000004ff827807 */ /* 0x000fe40002800000 */
[----:B------:R-:W-:Y:S01]  /*2810*/  SEL R84, R84, RZ, P3 ;  /* 0x000000ff54547207 */ /* 0x000fe20001800000 */
[C---:B------:R-:W-:Y:S01]  /*2820*/  IMAD.WIDE R88, R144.reuse, 0x4, R88 ;  /* 0x0000000490587825 */ /* 0x040fe200078e0258 */
[----:B------:R-:W-:Y:S01]  /*2830*/  ISETP.GE.AND P5, PT, R7, R78, PT ;  /* 0x0000004e0700720c */ /* 0x000fe20003fa6270 */
[----:B------:R-:W-:Y:S01]  /*2840*/  LDGSTS.E [R161+0x2000], desc[UR14][R142.64], P6 ;  /* 0x020000008ea17fae */ /* 0x000fe2000b12184e */
[----:B------:R-:W-:Y:S01]  /*2850*/  SEL R115, R115, RZ, P3 ;  /* 0x000000ff73737207 */ /* 0x000fe20001800000 */
[----:B------:R-:W-:Y:S01]  /*2860*/  IMAD.WIDE R86, R144, 0x4, R86 ;  /* 0x0000000490567825 */ /* 0x000fe200078e0256 */
[----:B------:R-:W-:Y:S01]  /*2870*/  SEL R132, RZ, 0x4, P4 ;  /* 0x00000004ff847807 */ /* 0x000fe20002000000 */
[----:B------:R-:W-:Y:S01]  /*2880*/  LDGSTS.E [R161+0x2008], desc[UR14][R140.64], P2 ;  /* 0x020080008ca17fae */ /* 0x000fe2000912184e */
[----:B------:R-:W-:Y:S01]  /*2890*/  ISETP.NE.U32.AND P4, PT, R84, RZ, PT ;  /* 0x000000ff5400720c */ /* 0x000fe20003f85070 */
[----:B------:R-:W-:Y:S01]  /*28a0*/  IMAD.WIDE R54, R144, 0x4, R54 ;  /* 0x0000000490367825 */ /* 0x000fe200078e0236 */
[----:B------:R-:W-:-:S02]  /*28b0*/  SEL R82, RZ, 0x4, P5 ;  /* 0x00000004ff527807 */ /* 0x000fc40002800000 */
[----:B------:R-:W-:Y:S01]  /*28c0*/  ISETP.NE.U32.AND P5, PT, R115, RZ, PT ;  /* 0x000000ff7300720c */ /* 0x000fe20003fa5070 */
[----:B------:R-:W-:Y:S01]  /*28d0*/  IMAD.WIDE R38, R144, 0x4, R38 ;  /* 0x0000000490267825 */ /* 0x000fe200078e0226 */
[----:B------:R-:W-:Y:S02]  /*28e0*/  SEL R128, R128, RZ, P3 ;  /* 0x000000ff80807207 */ /* 0x000fe40001800000 */
[-C--:B------:R-:W-:Y:S01]  /*28f0*/  ISETP.GE.AND P0, PT, R71, R78.reuse, PT ;  /* 0x0000004e4700720c */ /* 0x080fe20003f06270 */
[----:B------:R-:W-:Y:S01]  /*2900*/  IMAD.WIDE R50, R144, 0x4, R50 ;  /* 0x0000000490327825 */ /* 0x000fe200078e0232 */
[----:B------:R-:W-:Y:S02]  /*2910*/  ISETP.NE.U32.AND P6, PT, R128, RZ, PT ;  /* 0x000000ff8000720c */ /* 0x000fe40003fc5070 */
[----:B------:R-:W-:Y:S01]  /*2920*/  SEL R84, RZ, 0x4, P0 ;  /* 0x00000004ff547807 */ /* 0x000fe20000000000 */
[----:B------:R-:W-:Y:S01]  /*2930*/  LDGSTS.E [R159+0x2000], desc[UR14][R108.64], P4 ;  /* 0x020000006c9f7fae */ /* 0x000fe2000a12184e */
[----:B------:R-:W-:Y:S01]  /*2940*/  ISETP.GE.AND P0, PT, R66, R78, PT ;  /* 0x0000004e4200720c */ /* 0x000fe20003f06270 */
[----:B------:R-:W-:Y:S01]  /*2950*/  IMAD.WIDE R52, R144, 0x4, R52 ;  /* 0x0000000490347825 */ /* 0x000fe200078e0234 */
[----:B------:R-:W-:Y:S01]  /*2960*/  SEL R114, R114, RZ, P3 ;  /* 0x000000ff72727207 */ /* 0x000fe20001800000 */
[----:B------:R-:W-:Y:S01]  /*2970*/  LDGSTS.E [R159+0x2008], desc[UR14][R110.64], P5 ;  /* 0x020080006e9f7fae */ /* 0x000fe2000a92184e */
[----:B------:R-:W-:Y:S01]  /*2980*/  SEL R130, R130, RZ, P3 ;  /* 0x000000ff82827207 */ /* 0x000fe20001800000 */
[----:B------:R-:W-:Y:S01]  /*2990*/  IMAD.WIDE R46, R144, 0x4, R46 ;  /* 0x00000004902e7825 */ /* 0x000fe200078e022e */
[----:B------:R-:W-:-:S02]  /*29a0*/  SEL R132, R132, RZ, P3 ;  /* 0x000000ff84847207 */ /* 0x000fc40001800000 */
[----:B------:R-:W-:Y:S01]  /*29b0*/  SEL R76, RZ, 0x4, P0 ;  /* 0x00000004ff4c7807 */ /* 0x000fe20000000000 */
[----:B------:R-:W-:Y:S01]  /*29c0*/  LDGSTS.E [R157+0x2000], desc[UR14][R112.64], P6 ;  /* 0x02000000709d7fae */ /* 0x000fe2000b12184e */
[----:B------:R-:W-:Y:S01]  /*29d0*/  SEL R82, R82, RZ, P3 ;  /* 0x000000ff52527207 */ /* 0x000fe20001800000 */
[----:B------:R-:W-:Y:S01]  /*29e0*/  IMAD.WIDE R44, R144, 0x4, R44 ;  /* 0x00000004902c7825 */ /* 0x000fe200078e022c */
[----:B------:R-:W-:Y:S02]  /*29f0*/  SEL R84, R84, RZ, P3 ;  /* 0x000000ff54547207 */ /* 0x000fe40001800000 */
[----:B------:R-:W-:Y:S01]  /*2a00*/  ISETP.NE.U32.AND P2, PT, R114, RZ, PT ;  /* 0x000000ff7200720c */ /* 0x000fe20003f45070 */
[----:B------:R-:W-:Y:S01]  /*2a10*/  IMAD.WIDE R28, R144, 0x4, R28 ;  /* 0x00000004901c7825 */ /* 0x000fe200078e021c */
[----:B------:R-:W-:Y:S02]  /*2a20*/  ISETP.NE.U32.AND P4, PT, R130, RZ, PT ;  /* 0x000000ff8200720c */ /* 0x000fe40003f85070 */
[----:B------:R-:W-:Y:S01]  /*2a30*/  ISETP.NE.U32.AND P5, PT, R132, RZ, PT ;  /* 0x000000ff8400720c */ /* 0x000fe20003fa5070 */
[----:B------:R-:W-:Y:S01]  /*2a40*/  IMAD.WIDE R40, R144, 0x4, R40 ;  /* 0x0000000490287825 */ /* 0x000fe200078e0228 */
[----:B------:R-:W-:-:S02]  /*2a50*/  SEL R76, R76, RZ, P3 ;  /* 0x000000ff4c4c7207 */ /* 0x000fc40001800000 */
[----:B------:R-:W-:Y:S01]  /*2a60*/  ISETP.NE.U32.AND P3, PT, R82, RZ, PT ;  /* 0x000000ff5200720c */ /* 0x000fe20003f65070 */
[----:B------:R-:W-:Y:S01]  /*2a70*/  IMAD.WIDE R42, R144, 0x4, R42 ;  /* 0x00000004902a7825 */ /* 0x000fe200078e022a */
[----:B------:R-:W-:Y:S02]  /*2a80*/  ISETP.NE.U32.AND P1, PT, R84, RZ, PT ;  /* 0x000000ff5400720c */ /* 0x000fe40003f25070 */
[----:B------:R-:W-:Y:S01]  /*2a90*/  ISETP.NE.U32.AND P6, PT, R76, RZ, PT ;  /* 0x000000ff4c00720c */ /* 0x000fe20003fc5070 */
[----:B------:R-:W-:Y:S01]  /*2aa0*/  LDGSTS.E [R157+0x2008], desc[UR14][R102.64], P2 ;  /* 0x02008000669d7fae */ /* 0x000fe2000912184e */
[C---:B------:R-:W-:Y:S01]  /*2ab0*/  IMAD.WIDE R36, R144.reuse, 0x4, R36 ;  /* 0x0000000490247825 */ /* 0x040fe200078e0224 */
[----:B------:R-:W-:Y:S02]  /*2ac0*/  ISETP.GE.AND P0, PT, R83, R94, PT ;  /* 0x0000005e5300720c */ /* 0x000fe40003f06270 */
[----:B------:R-:W-:Y:S01]  /*2ad0*/  LDGSTS.E [R155+0x2000], desc[UR14][R104.64], P4 ;  /* 0x02000000689b7fae */ /* 0x000fe2000a12184e */
[----:B------:R-:W-:-:S03]  /*2ae0*/  IMAD.WIDE R34, R144, 0x4, R34 ;  /* 0x0000000490227825 */ /* 0x000fc600078e0222 */
[----:B------:R-:W-:Y:S04]  /*2af0*/  LDGSTS.E [R155+0x2008], desc[UR14][R106.64], P5 ;  /* 0x020080006a9b7fae */ /* 0x000fe8000a92184e */
[----:B------:R1:W-:Y:S04]  /*2b00*/  LDGSTS.E [R74+0x2000], desc[UR14][R24.64], P3 ;  /* 0x02000000184a7fae */ /* 0x0003e8000992184e */
[----:B------:R2:W-:Y:S01]  /*2b10*/  LDGSTS.E [R74+0x2008], desc[UR14][R48.64], P1 ;  /* 0x02008000304a7fae */ /* 0x0005e2000892184e */
[----:B------:R-:W-:-:S03]  /*2b20*/  ISETP.GE.AND P1, PT, R91, 0x20, PT ;  /* 0x000000205b00780c */ /* 0x000fc60003f26270 */
[----:B------:R-:W0:Y:S04]  /*2b30*/  LDGDEPBAR ;  /* 0x00000000000079af */ /* 0x000e280000000000 */
[----:B------:R-:W-:Y:S01]  /*2b40*/  LDGSTS.E [R165+0x8000], desc[UR14][R88.64], P6 ;  /* 0x0800000058a57fae */ /* 0x000fe2000b12184e */
[----:B-1----:R-:W-:-:S03]  /*2b50*/  CS2R R24, SRZ ;  /* 0x0000000000187805 */ /* 0x002fc6000001ff00 */
[----:B------:R1:W-:Y:S01]  /*2b60*/  LDGSTS.E [R165+0x8400], desc[UR14][R86.64], P6 ;  /* 0x0840000056a57fae */ /* 0x0003e2000b12184e */
[----:B--2---:R-:W-:Y:S01]  /*2b70*/  IMAD.WIDE R48, R144, 0x4, R30 ;  /* 0x0000000490307825 */ /* 0x004fe200078e021e */
[----:B------:R-:W-:Y:S02]  /*2b80*/  CS2R R30, SRZ ;  /* 0x00000000001e7805 */ /* 0x000fe4000001ff00 */
[----:B------:R2:W-:Y:S01]  /*2b90*/  LDGSTS.E [R165+0x8800], desc[UR14][R54.64], P6 ;  /* 0x0880000036a57fae */ /* 0x0005e2000b12184e */
[----:B------:R-:W-:-:S03]  /*2ba0*/  IMAD.SHL.U32 R74, R85, 0x8, RZ ;  /* 0x00000008554a7824 */ /* 0x000fc600078e00ff */
[----:B------:R3:W-:Y:S02]  /*2bb0*/  LDGSTS.E [R165+0x8c00], desc[UR14][R38.64], P6 ;  /* 0x08c0000026a57fae */ /* 0x0007e4000b12184e */
[----:B------:R-:W-:Y:S02]  /*2bc0*/  LOP3.LUT R74, R74, 0x380, RZ, 0xc0, !PT ;  /* 0x000003804a4a7812 */ /* 0x000fe400078ec0ff */
[----:B------:R4:W-:Y:S01]  /*2bd0*/  LDGSTS.E [R165+0x9000], desc[UR14][R50.64], P6 ;  /* 0x0900000032a57fae */ /* 0x0009e2000b12184e */
[----:B-1----:R-:W-:-:S03]  /*2be0*/  IMAD.SHL.U32 R87, R85, 0x100, RZ ;  /* 0x0000010055577824 */ /* 0x002fc600078e00ff */
[----:B------:R1:W-:Y:S01]  /*2bf0*/  LDGSTS.E [R165+0x9400], desc[UR14][R52.64], P6 ;  /* 0x0940000034a57fae */ /* 0x0003e2000b12184e */
[----:B--2---:R-:W-:Y:S02]  /*2c00*/  CS2R R54, SRZ ;  /* 0x0000000000367805 */ /* 0x004fe4000001ff00 */
[----:B------:R-:W-:Y:S01]  /*2c10*/  LOP3.LUT R87, R87, 0x800, RZ, 0xc0, !PT ;  /* 0x0000080057577812 */ /* 0x000fe200078ec0ff */
[----:B------:R2:W-:Y:S01]  /*2c20*/  LDGSTS.E [R165+0x9800], desc[UR14][R46.64], P6 ;  /* 0x098000002ea57fae */ /* 0x0005e2000b12184e */
[----:B---3--:R-:W-:Y:S01]  /*2c30*/  IMAD.WIDE R38, R144, 0x4, R26 ;  /* 0x0000000490267825 */ /* 0x008fe200078e021a */
[----:B------:R-:W-:Y:S02]  /*2c40*/  CS2R R26, SRZ ;  /* 0x00000000001a7805 */ /* 0x000fe4000001ff00 */
[----:B------:R3:W-:Y:S01]  /*2c50*/  LDGSTS.E [R165+0x9c00], desc[UR14][R44.64], P6 ;  /* 0x09c000002ca57fae */ /* 0x0007e2000b12184e */
[----:B----4-:R-:W-:-:S03]  /*2c60*/  CS2R R50, SRZ ;  /* 0x0000000000327805 */ /* 0x010fc6000001ff00 */
[----:B------:R4:W-:Y:S01]  /*2c70*/  LDGSTS.E [R163+0x8200], desc[UR14][R28.64], P6 ;  /* 0x082000001ca37fae */ /* 0x0009e2000b12184e */
[----:B-1----:R-:W-:-:S03]  /*2c80*/  CS2R R52, SRZ ;  /* 0x0000000000347805 */ /* 0x002fc6000001ff00 */
[----:B------:R1:W-:Y:S01]  /*2c90*/  LDGSTS.E [R163+0x8600], desc[UR14][R40.64], P6 ;  /* 0x0860000028a37fae */ /* 0x0003e2000b12184e */
[----:B--2---:R-:W-:Y:S01]  /*2ca0*/  IMAD.WIDE R46, R144, 0x4, R32 ;  /* 0x00000004902e7825 */ /* 0x004fe200078e0220 */
[----:B------:R-:W-:Y:S02]  /*2cb0*/  CS2R R32, SRZ ;  /* 0x0000000000207805 */ /* 0x000fe4000001ff00 */
[----:B------:R2:W-:Y:S01]  /*2cc0*/  LDGSTS.E [R163+0x8a00], desc[UR14][R42.64], P6 ;  /* 0x08a000002aa37fae */ /* 0x0005e2000b12184e */
[----:B---3--:R-:W-:-:S03]  /*2cd0*/  CS2R R44, SRZ ;  /* 0x00000000002c7805 */ /* 0x008fc6000001ff00 */
[----:B------:R3:W-:Y:S01]  /*2ce0*/  LDGSTS.E [R163+0x8e00], desc[UR14][R36.64], P6 ;  /* 0x08e0000024a37fae */ /* 0x0007e2000b12184e */
[----:B----4-:R-:W-:-:S03]  /*2cf0*/  CS2R R28, SRZ ;  /* 0x00000000001c7805 */ /* 0x010fc6000001ff00 */
[----:B------:R4:W-:Y:S01]  /*2d00*/  LDGSTS.E [R163+0x9200], desc[UR14][R34.64], P6 ;  /* 0x0920000022a37fae */ /* 0x0009e2000b12184e */
[----:B-1----:R-:W-:-:S03]  /*2d10*/  CS2R R40, SRZ ;  /* 0x0000000000287805 */ /* 0x002fc6000001ff00 */
[----:B------:R1:W-:Y:S01]  /*2d20*/  LDGSTS.E [R163+0x9600], desc[UR14][R38.64], P6 ;  /* 0x0960000026a37fae */ /* 0x0003e2000b12184e */
[----:B--2---:R-:W-:-:S03]  /*2d30*/  CS2R R42, SRZ ;  /* 0x00000000002a7805 */ /* 0x004fc6000001ff00 */
[----:B------:R2:W-:Y:S01]  /*2d40*/  LDGSTS.E [R163+0x9a00], desc[UR14][R48.64], P6 ;  /* 0x09a0000030a37fae */ /* 0x0005e2000b12184e */
[----:B---3--:R-:W-:-:S03]  /*2d50*/  CS2R R36, SRZ ;  /* 0x0000000000247805 */ /* 0x008fc6000001ff00 */
[----:B------:R3:W-:Y:S01]  /*2d60*/  LDGSTS.E [R163+0x9e00], desc[UR14][R46.64], P6 ;  /* 0x09e000002ea37fae */ /* 0x0007e2000b12184e */
[----:B----4-:R-:W-:-:S03]  /*2d70*/  CS2R R34, SRZ ;  /* 0x0000000000227805 */ /* 0x010fc6000001ff00 */
[----:B------:R-:W0:Y:S01]  /*2d80*/  LDGDEPBAR ;  /* 0x00000000000079af */ /* 0x000e220000000000 */
[----:B-1----:R-:W-:Y:S02]  /*2d90*/  CS2R R38, SRZ ;  /* 0x0000000000267805 */ /* 0x002fe4000001ff00 */
[----:B--2---:R-:W-:Y:S02]  /*2da0*/  CS2R R48, SRZ ;  /* 0x0000000000307805 */ /* 0x004fe4000001ff00 */
[----:B---3--:R-:W-:Y:S01]  /*2db0*/  CS2R R46, SRZ ;  /* 0x00000000002e7805 */ /* 0x008fe2000001ff00 */
[----:B------:R-:W-:Y:S06]  /*2dc0*/  @!P1 BRA `(.L_x_0) ;  /* 0x0000001800349947 */ /* 0x000fec0003800000 */
[----:B------:R-:W-:Y:S01]  /*2dd0*/  SHF.R.S32.HI R78, RZ, 0x1f, R137 ;  /* 0x0000001fff4e7819 */ /* 0x000fe20000011489 */
[----:B------:R-:W-:Y:S01]  /*2de0*/  VIADD R134, R134, 0xffffffc0 ;  /* 0xffffffc086867836 */ /* 0x000fe20000000000 */
[----:B------:R-:W-:Y:S01]  /*2df0*/  SHF.R.S32.HI R26, RZ, 0x1f, R91 ;  /* 0x0000001fff1a7819 */ /* 0x000fe2000001145b */
[----:B------:R-:W-:Y:S01]  /*2e00*/  IMAD R94, R13, R96, RZ ;  /* 0x000000600d5e7224 */ /* 0x000fe200078e02ff */
[----:B------:R-:W-:Y:S01]  /*2e10*/  SHF.L.U64.HI R78, R137, 0x2, R78 ;  /* 0x00000002894e7819 */ /* 0x000fe2000001024e */
[----:B------:R-:W-:Y:S01]  /*2e20*/  IMAD.SHL.U32 R137, R144, 0x8, RZ ;  /* 0x0000000890897824 */ /* 0x000fe200078e00ff */
[----:B------:R-:W-:Y:S02]  /*2e30*/  SHF.R.S32.HI R25, RZ, 0x1f, R80 ;  /* 0x0000001fff197819 */ /* 0x000fe40000011450 */
[----:B------:R-:W-:Y:S02]  /*2e40*/  CS2R R36, SRZ ;  /* 0x0000000000247805 */ /* 0x000fe4000001ff00 */
[----:B------:R-:W-:-:S02]  /*2e50*/  SHF.R.S32.HI R143, RZ, 0x1f, R144 ;  /* 0x0000001fff8f7819 */ /* 0x000fc40000011490 */
[----:B------:R-:W-:Y:S02]  /*2e60*/  CS2R R38, SRZ ;  /* 0x0000000000267805 */ /* 0x000fe4000001ff00 */
[----:B------:R-:W-:Y:S01]  /*2e70*/  LEA.HI R145, R26, R91, RZ, 0x5 ;  /* 0x0000005b1a917211 */ /* 0x000fe200078f28ff */
[----:B------:R-:W-:Y:S01]  /*2e80*/  IMAD R91, R7, R96, RZ ;  /* 0x00000060075b7224 */ /* 0x000fe200078e02ff */
[----:B------:R-:W-:Y:S02]  /*2e90*/  SHF.L.U64.HI R80, R80, 0x2, R25 ;  /* 0x0000000250507819 */ /* 0x000fe40000010219 */
[----:B------:R-:W-:Y:S02]  /*2ea0*/  CS2R R40, SRZ ;  /* 0x0000000000287805 */ /* 0x000fe4000001ff00 */
[----:B------:R-:W-:Y:S02]  /*2eb0*/  SHF.R.S32.HI R28, RZ, 0x1f, R125 ;  /* 0x0000001fff1c7819 */ /* 0x000fe4000001147d */
[----:B------:R-:W-:-:S02]  /*2ec0*/  CS2R R42, SRZ ;  /* 0x00000000002a7805 */ /* 0x000fc4000001ff00 */
[----:B------:R-:W-:Y:S02]  /*2ed0*/  SHF.R.S32.HI R27, RZ, 0x1f, R124 ;  /* 0x0000001fff1b7819 */ /* 0x000fe4000001147c */
[----:B------:R-:W-:Y:S02]  /*2ee0*/  CS2R R44, SRZ ;  /* 0x00000000002c7805 */ /* 0x000fe4000001ff00 */
[----:B------:R-:W-:Y:S02]  /*2ef0*/  SHF.R.S32.HI R26, RZ, 0x1f, R123 ;  /* 0x0000001fff1a7819 */ /* 0x000fe4000001147b */
[----:B------:R-:W-:Y:S02]  /*2f00*/  CS2R R46, SRZ ;  /* 0x00000000002e7805 */ /* 0x000fe4000001ff00 */
[----:B------:R-:W-:Y:S02]  /*2f10*/  SHF.L.U64.HI R35, R144, 0x3, R143 ;  /* 0x0000000390237819 */ /* 0x000fe4000001028f */
[----:B------:R-:W-:-:S02]  /*2f20*/  CS2R R48, SRZ ;  /* 0x0000000000307805 */ /* 0x000fc4000001ff00 */
[-C--:B------:R-:W-:Y:S02]  /*2f30*/  LEA R149, P1, R125, R137.reuse, 0x2 ;  /* 0x000000897d957211 */ /* 0x080fe400078210ff */
[----:B------:R-:W-:Y:S02]  /*2f40*/  CS2R R50, SRZ ;  /* 0x0000000000327805 */ /* 0x000fe4000001ff00 */
[-C--:B------:R-:W-:Y:S02]  /*2f50*/  LEA R147, P2, R124, R137.reuse, 0x2 ;  /* 0x000000897c937211 */ /* 0x080fe400078410ff */
[----:B------:R-:W-:Y:S02]  /*2f60*/  CS2R R52, SRZ ;  /* 0x0000000000347805 */ /* 0x000fe4000001ff00 */
[----:B------:R-:W-:Y:S02]  /*2f70*/  LEA R111, P3, R123, R137, 0x2 ;  /* 0x000000897b6f7211 */ /* 0x000fe400078610ff */
[----:B------:R-:W-:-:S02]  /*2f80*/  CS2R R54, SRZ ;  /* 0x0000000000367805 */ /* 0x000fc4000001ff00 */
[----:B------:R-:W-:Y:S01]  /*2f90*/  SHF.R.S32.HI R25, RZ, 0x1f, R122 ;  /* 0x0000001fff197819 */ /* 0x000fe2000001147a */
[----:B------:R-:W-:Y:S01]  /*2fa0*/  UMOV UR12, 0x1 ;  /* 0x00000001000c7882 */ /* 0x000fe20000000000 */
[----:B------:R-:W-:Y:S01]  /*2fb0*/  LEA R113, P4, R122, R137, 0x2 ;  /* 0x000000897a717211 */ /* 0x000fe200078810ff */
[----:B------:R-:W-:Y:S01]  /*2fc0*/  UMOV UR13, 0xffffffff ;  /* 0xffffffff000d7882 */ /* 0x000fe20000000000 */
[-C--:B------:R-:W-:Y:S01]  /*2fd0*/  LEA.HI.X R112, R125, R35.reuse, R28, 0x2, P1 ;  /* 0x000000237d707211 */ /* 0x080fe200008f141c */
[----:B------:R-:W-:Y:S01]  /*2fe0*/  UMOV UR4, URZ ;  /* 0x0000003f00047c82 */ /* 0x000fe20008000000 */
[-C--:B------:R-:W-:Y:S02]  /*2ff0*/  LEA.HI.X R114, R124, R35.reuse, R27, 0x2, P2 ;  /* 0x000000237c727211 */ /* 0x080fe400010f141b */
[----:B------:R-:W-:Y:S02]  /*3000*/  LEA.HI.X R34, R123, R35, R26, 0x2, P3 ;  /* 0x000000237b227211 */ /* 0x000fe400018f141a */
[----:B------:R-:W-:-:S02]  /*3010*/  SHF.R.S32.HI R88, RZ, 0x1f, R127 ;  /* 0x0000001fff587819 */ /* 0x000fc4000001147f */
[----:B------:R-:W-:Y:S02]  /*3020*/  SHF.R.S32.HI R89, RZ, 0x1f, R126 ;  /* 0x0000001fff597819 */ /* 0x000fe4000001147e */
[----:B------:R-:W-:Y:S02]  /*3030*/  LEA.HI.X R33, R122, R35, R25, 0x2, P4 ;  /* 0x000000237a217211 */ /* 0x000fe400020f1419 */
[----:B------:R-:W-:Y:S02]  /*3040*/  SHF.R.S32.HI R28, RZ, 0x1f, R121 ;  /* 0x0000001fff1c7819 */ /* 0x000fe40000011479 */
[----:B------:R-:W-:Y:S02]  /*3050*/  SHF.R.S32.HI R27, RZ, 0x1f, R120 ;  /* 0x0000001fff1b7819 */ /* 0x000fe40000011478 */
[----:B------:R-:W-:Y:S02]  /*3060*/  SHF.R.S32.HI R26, RZ, 0x1f, R119 ;  /* 0x0000001fff1a7819 */ /* 0x000fe40000011477 */
[----:B------:R-:W-:-:S02]  /*3070*/  LEA R115, P1, R121, R137, 0x2 ;  /* 0x0000008979737211 */ /* 0x000fc400078210ff */
[-C--:B------:R-:W-:Y:S02]  /*3080*/  LEA R31, P2, R120, R137.reuse, 0x2 ;  /* 0x00000089781f7211 */ /* 0x080fe400078410ff */
[-C--:B------:R-:W-:Y:S02]  /*3090*/  LEA R30, P3, R119, R137.reuse, 0x2 ;  /* 0x00000089771e7211 */ /* 0x080fe400078610ff */
[----:B------:R-:W-:Y:S02]  /*30a0*/  SHF.R.S32.HI R86, RZ, 0x1f, R129 ;  /* 0x0000001fff567819 */ /* 0x000fe40000011481 */
[----:B------:R-:W-:Y:S02]  /*30b0*/  SHF.R.S32.HI R25, RZ, 0x1f, R118 ;  /* 0x0000001fff197819 */ /* 0x000fe40000011476 */
[----:B------:R-:W-:Y:S02]  /*30c0*/  LEA R29, P4, R118, R137, 0x2 ;  /* 0x00000089761d7211 */ /* 0x000fe400078810ff */
[----:B------:R-:W-:-:S02]  /*30d0*/  SHF.L.U64.HI R88, R127, 0x2, R88 ;  /* 0x000000027f587819 */ /* 0x000fc40000010258 */
[----:B------:R-:W-:Y:S02]  /*30e0*/  SHF.L.U64.HI R89, R126, 0x2, R89 ;  /* 0x000000027e597819 */ /* 0x000fe40000010259 */
[-C--:B------:R-:W-:Y:S02]  /*30f0*/  LEA.HI.X R32, R121, R35.reuse, R28, 0x2, P1 ;  /* 0x0000002379207211 */ /* 0x080fe400008f141c */
[-C--:B------:R-:W-:Y:S02]  /*3100*/  LEA.HI.X R122, R120, R35.reuse, R27, 0x2, P2 ;  /* 0x00000023787a7211 */ /* 0x080fe400010f141b */
[----:B------:R-:W-:Y:S02]  /*3110*/  LEA.HI.X R124, R119, R35, R26, 0x2, P3 ;  /* 0x00000023777c7211 */ /* 0x000fe400018f141a */
[----:B------:R-:W-:Y:S02]  /*3120*/  SHF.R.S32.HI R24, RZ, 0x1f, R135 ;  /* 0x0000001fff187819 */ /* 0x000fe40000011487 */
[----:B------:R-:W-:-:S02]  /*3130*/  SHF.R.S32.HI R82, RZ, 0x1f, R133 ;  /* 0x0000001fff527819 */ /* 0x000fc40000011485 */
[----:B------:R-:W-:Y:S02]  /*3140*/  SHF.R.S32.HI R84, RZ, 0x1f, R131 ;  /* 0x0000001fff547819 */ /* 0x000fe40000011483 */
[----:B------:R-:W-:Y:S02]  /*3150*/  SHF.L.U64.HI R86, R129, 0x2, R86 ;  /* 0x0000000281567819 */ /* 0x000fe40000010256 */
[----:B------:R-:W-:Y:S02]  /*3160*/  LEA.HI.X R126, R118, R35, R25, 0x2, P4 ;  /* 0x00000023767e7211 */ /* 0x000fe400020f1419 */
[----:B------:R-:W-:Y:S02]  /*3170*/  SHF.R.S32.HI R28, RZ, 0x1f, R117 ;  /* 0x0000001fff1c7819 */ /* 0x000fe40000011475 */
[----:B------:R-:W-:Y:S02]  /*3180*/  SHF.R.S32.HI R27, RZ, 0x1f, R116 ;  /* 0x0000001fff1b7819 */ /* 0x000fe40000011474 */
[----:B------:R-:W-:-:S02]  /*3190*/  SHF.R.S32.HI R26, RZ, 0x1f, R101 ;  /* 0x0000001fff1a7819 */ /* 0x000fc40000011465 */
[-C--:B------:R-:W-:Y:S02]  /*31a0*/  LEA R123, P1, R117, R137.reuse, 0x2 ;  /* 0x00000089757b7211 */ /* 0x080fe400078210ff */
[-C--:B------:R-:W-:Y:S02]  /*31b0*/  LEA R125, P2, R116, R137.reuse, 0x2 ;  /* 0x00000089747d7211 */ /* 0x080fe400078410ff */
[-C--:B------:R-:W-:Y:S02]  /*31c0*/  LEA R127, P3, R101, R137.reuse, 0x2 ;  /* 0x00000089657f7211 */ /* 0x080fe400078610ff */
[----:B------:R-:W-:Y:S02]  /*31d0*/  SHF.R.S32.HI R25, RZ, 0x1f, R100 ;  /* 0x0000001fff197819 */ /* 0x000fe40000011464 */
[----:B------:R-:W-:Y:S02]  /*31e0*/  LEA R129, P4, R100, R137, 0x2 ;  /* 0x0000008964817211 */ /* 0x000fe400078810ff */
[----:B------:R-:W-:-:S02]  /*31f0*/  SHF.L.U64.HI R24, R135, 0x2, R24 ;  /* 0x0000000287187819 */ /* 0x000fc40000010218 */
[----:B------:R-:W-:Y:S02]  /*3200*/  SHF.L.U64.HI R82, R133, 0x2, R82 ;  /* 0x0000000285527819 */ /* 0x000fe40000010252 */
[----:B------:R-:W-:Y:S02]  /*3210*/  SHF.L.U64.HI R84, R131, 0x2, R84 ;  /* 0x0000000283547819 */ /* 0x000fe40000010254 */
[-C--:B------:R-:W-:Y:S02]  /*3220*/  LEA.HI.X R128, R117, R35.reuse, R28, 0x2, P1 ;  /* 0x0000002375807211 */ /* 0x080fe400008f141c */
[-C--:B------:R-:W-:Y:S02]  /*3230*/  LEA.HI.X R132, R116, R35.reuse, R27, 0x2, P2 ;  /* 0x0000002374847211 */ /* 0x080fe400010f141b */
[-C--:B------:R-:W-:Y:S02]  /*3240*/  LEA.HI.X R101, R101, R35.reuse, R26, 0x2, P3 ;  /* 0x0000002365657211 */ /* 0x080fe400018f141a */
[----:B------:R-:W-:-:S02]  /*3250*/  LEA.HI.X R100, R100, R35, R25, 0x2, P4 ;  /* 0x0000002364647211 */ /* 0x000fc400020f1419 */
[-C--:B------:R-:W-:Y:S02]  /*3260*/  LEA R131, P1, R99, R137.reuse, 0x2 ;  /* 0x0000008963837211 */ /* 0x080fe400078210ff */
[-C--:B------:R-:W-:Y:S02]  /*3270*/  LEA R133, P2, R98, R137.reuse, 0x2 ;  /* 0x0000008962857211 */ /* 0x080fe400078410ff */
[-C--:B------:R-:W-:Y:S02]  /*3280*/  LEA R135, P3, R93, R137.reuse, 0x2 ;  /* 0x000000895d877211 */ /* 0x080fe400078610ff */
[----:B------:R-:W-:Y:S02]  /*3290*/  SHF.R.S32.HI R26, RZ, 0x1f, R93 ;  /* 0x0000001fff1a7819 */ /* 0x000fe4000001145d */
[----:B------:R-:W-:Y:S02]  /*32a0*/  SHF.R.S32.HI R25, RZ, 0x1f, R92 ;  /* 0x0000001fff197819 */ /* 0x000fe4000001145c */
[----:B------:R-:W-:-:S02]  /*32b0*/  LEA R137, P4, R92, R137, 0x2 ;  /* 0x000000895c897211 */ /* 0x000fc400078810ff */
[-C--:B------:R-:W-:Y:S01]  /*32c0*/  LEA.HI.X R26, R93, R35.reuse, R26, 0x2, P3 ;  /* 0x000000235d1a7211 */ /* 0x080fe200018f141a */
[-C--:B------:R-:W-:Y:S01]  /*32d0*/  IMAD R93, R11, R96.reuse, RZ ;  /* 0x000000600b5d7224 */ /* 0x080fe200078e02ff */
[----:B------:R-:W-:Y:S01]  /*32e0*/  LEA.HI.X R25, R92, R35, R25, 0x2, P4 ;  /* 0x000000235c197211 */ /* 0x000fe200020f1419 */
[----:B------:R-:W-:Y:S01]  /*32f0*/  IMAD R92, R9, R96, RZ ;  /* 0x00000060095c7224 */ /* 0x000fe200078e02ff */
[----:B------:R-:W-:Y:S02]  /*3300*/  IADD3 R149, P5, R149, UR10, RZ ;  /* 0x0000000a95957c10 */ /* 0x000fe4000ffbe0ff */
[----:B------:R-:W-:Y:S02]  /*3310*/  IADD3 R147, P6, R147, UR10, RZ ;  /* 0x0000000a93937c10 */ /* 0x000fe4000ffde0ff */
[----:B------:R-:W-:Y:S02]  /*3320*/  IADD3 R111, P3, R111, UR10, RZ ;  /* 0x0000000a6f6f7c10 */ /* 0x000fe4000ff7e0ff */
[----:B------:R-:W-:-:S02]  /*3330*/  IADD3 R113, P4, R113, UR10, RZ ;  /* 0x0000000a71717c10 */ /* 0x000fc4000ff9e0ff */
[----:B------:R-:W-:Y:S02]  /*3340*/  IADD3.X R112, R112, UR11, RZ, P5, !PT ;  /* 0x0000000b70707c10 */ /* 0x000fe4000affe4ff */
[----:B------:R-:W-:Y:S02]  /*3350*/  IADD3.X R114, R114, UR11, RZ, P6, !PT ;  /* 0x0000000b72727c10 */ /* 0x000fe4000b7fe4ff */
[----:B------:R-:W-:Y:S02]  /*3360*/  IADD3.X R116, R34, UR11, RZ, P3, !PT ;  /* 0x0000000b22747c10 */ /* 0x000fe40009ffe4ff */
[----:B------:R-:W-:Y:S02]  /*3370*/  IADD3.X R118, R33, UR11, RZ, P4, !PT ;  /* 0x0000000b21767c10 */ /* 0x000fe4000a7fe4ff */
[----:B------:R-:W-:Y:S02]  /*3380*/  IADD3 R115, P5, R115, UR10, RZ ;  /* 0x0000000a73737c10 */ /* 0x000fe4000ffbe0ff */
[----:B------:R-:W-:-:S02]  /*3390*/  IADD3 R119, P6, R31, UR10, RZ ;  /* 0x0000000a1f777c10 */ /* 0x000fc4000ffde0ff */
[----:B------:R-:W-:Y:S02]  /*33a0*/  IADD3 R117, P3, R30, UR10, RZ ;  /* 0x0000000a1e757c10 */ /* 0x000fe4000ff7e0ff */
[----:B------:R-:W-:Y:S02]  /*33b0*/  CS2R R30, SRZ ;  /* 0x00000000001e7805 */ /* 0x000fe4000001ff00 */
[----:B------:R-:W-:Y:S02]  /*33c0*/  IADD3 R121, P4, R29, UR10, RZ ;  /* 0x0000000a1d797c10 */ /* 0x000fe4000ff9e0ff */
[----:B------:R-:W-:Y:S02]  /*33d0*/  SHF.R.S32.HI R27, RZ, 0x1f, R98 ;  /* 0x0000001fff1b7819 */ /* 0x000fe40000011462 */
[----:B------:R-:W-:Y:S02]  /*33e0*/  IADD3.X R120, R32, UR11, RZ, P5, !PT ;  /* 0x0000000b20787c10 */ /* 0x000fe4000affe4ff */
[----:B------:R-:W-:-:S02]  /*33f0*/  CS2R R32, SRZ ;  /* 0x0000000000207805 */ /* 0x000fc4000001ff00 */
[----:B------:R-:W-:Y:S02]  /*3400*/  IADD3.X R122, R122, UR11, RZ, P6, !PT ;  /* 0x0000000b7a7a7c10 */ /* 0x000fe4000b7fe4ff */
[----:B------:R-:W-:Y:S02]  /*3410*/  IADD3.X R124, R124, UR11, RZ, P3, !PT ;  /* 0x0000000b7c7c7c10 */ /* 0x000fe40009ffe4ff */
[----:B------:R-:W-:Y:S02]  /*3420*/  IADD3.X R126, R126, UR11, RZ, P4, !PT ;  /* 0x0000000b7e7e7c10 */ /* 0x000fe4000a7fe4ff */
[----:B------:R-:W-:Y:S02]  /*3430*/  SHF.R.S32.HI R28, RZ, 0x1f, R99 ;  /* 0x0000001fff1c7819 */ /* 0x000fe40000011463 */
[----:B------:R-:W-:Y:S02]  /*3440*/  LEA.HI.X R27, R98, R35, R27, 0x2, P2 ;  /* 0x00000023621b7211 */ /* 0x000fe400010f141b */
[----:B------:R-:W-:-:S02]  /*3450*/  IADD3 R123, P5, R123, UR10, RZ ;  /* 0x0000000a7b7b7c10 */ /* 0x000fc4000ffbe0ff */
[----:B------:R-:W-:Y:S02]  /*3460*/  IADD3 R125, P6, R125, UR10, RZ ;  /* 0x0000000a7d7d7c10 */ /* 0x000fe4000ffde0ff */
[----:B------:R-:W-:Y:S02]  /*3470*/  IADD3 R127, P3, R127, UR10, RZ ;  /* 0x0000000a7f7f7c10 */ /* 0x000fe4000ff7e0ff */
[----:B------:R-:W-:Y:S02]  /*3480*/  IADD3 R129, P4, R129, UR10, RZ ;  /* 0x0000000a81817c10 */ /* 0x000fe4000ff9e0ff */
[----:B------:R-:W-:Y:S02]  /*3490*/  LEA R90, P2, R3, R90, 0x3 ;  /* 0x0000005a035a7211 */ /* 0x000fe400078418ff */
[----:B------:R-:W-:Y:S02]  /*34a0*/  SHF.R.S32.HI R146, RZ, 0x1f, R3 ;  /* 0x0000001fff927819 */ /* 0x000fe40000011403 */
[----:B------:R-:W-:-:S02]  /*34b0*/  SHF.R.S32.HI R76, RZ, 0x1f, R139 ;  /* 0x0000001fff4c7819 */ /* 0x000fc4000001148b */
[----:B------:R-:W-:Y:S02]  /*34c0*/  LEA.HI.X R28, R99, R35, R28, 0x2, P1 ;  /* 0x00000023631c7211 */ /* 0x000fe400008f141c */
[----:B------:R-:W-:Y:S02]  /*34d0*/  CS2R R34, SRZ ;  /* 0x0000000000227805 */ /* 0x000fe4000001ff00 */
[----:B------:R-:W-:Y:S02]  /*34e0*/  IADD3.X R128, R128, UR11, RZ, P5, !PT ;  /* 0x0000000b80807c10 */ /* 0x000fe4000affe4ff */
[----:B------:R-:W-:Y:S02]  /*34f0*/  IADD3.X R132, R132, UR11, RZ, P6, !PT ;  /* 0x0000000b84847c10 */ /* 0x000fe4000b7fe4ff */
[----:B------:R-:W-:Y:S02]  /*3500*/  IADD3.X R136, R101, UR11, RZ, P3, !PT ;  /* 0x0000000b65887c10 */ /* 0x000fe40009ffe4ff */
[----:B------:R-:W-:-:S02]  /*3510*/  IADD3.X R110, R100, UR11, RZ, P4, !PT ;  /* 0x0000000b646e7c10 */ /* 0x000fc4000a7fe4ff */
[----:B------:R-:W-:Y:S02]  /*3520*/  IADD3 R130, P1, R90, UR8, RZ ;  /* 0x000000085a827c10 */ /* 0x000fe4000ff3e0ff */
[----:B------:R-:W-:Y:S02]  /*3530*/  IADD3 R131, P5, R131, UR10, RZ ;  /* 0x0000000a83837c10 */ /* 0x000fe4000ffbe0ff */
[----:B------:R-:W-:Y:S02]  /*3540*/  IADD3 R133, P6, R133, UR10, RZ ;  /* 0x0000000a85857c10 */ /* 0x000fe4000ffde0ff */
[----:B------:R-:W-:Y:S02]  /*3550*/  IADD3 R135, P3, R135, UR10, RZ ;  /* 0x0000000a87877c10 */ /* 0x000fe4000ff7e0ff */
[----:B------:R-:W-:Y:S02]  /*3560*/  IADD3 R137, P4, R137, UR10, RZ ;  /* 0x0000000a89897c10 */ /* 0x000fe4000ff9e0ff */
[----:B------:R-:W-:-:S02]  /*3570*/  LEA.HI.X R24, R3, R24, R146, 0x3, P2 ;  /* 0x0000001803187211 */ /* 0x000fc400010f1c92 */
[----:B------:R-:W-:Y:S02]  /*3580*/  SHF.R.S32.HI R145, RZ, 0x5, R145 ;  /* 0x00000005ff917819 */ /* 0x000fe40000011491 */
[----:B------:R-:W-:Y:S02]  /*3590*/  SHF.R.S32.HI R148, RZ, 0x1f, R67 ;  /* 0x0000001fff947819 */ /* 0x000fe40000011443 */
[----:B------:R-:W-:Y:S01]  /*35a0*/  SHF.R.S32.HI R150, RZ, 0x1f, R69 ;  /* 0x0000001fff967819 */ /* 0x000fe20000011445 */
[----:B------:R-:W-:Y:S01]  /*35b0*/  VIADD R141, R145, 0xfffffffe ;  /* 0xfffffffe918d7836 */ /* 0x000fe20000000000 */
[----:B------:R-:W-:Y:S02]  /*35c0*/  SHF.R.S32.HI R152, RZ, 0x1f, R73 ;  /* 0x0000001fff987819 */ /* 0x000fe40000011449 */
[----:B------:R-:W-:Y:S02]  /*35d0*/  SHF.R.S32.HI R154, RZ, 0x1f, R75 ;  /* 0x0000001fff9a7819 */ /* 0x000fe4000001144b */
[----:B------:R-:W-:-:S02]  /*35e0*/  SHF.R.S32.HI R156, RZ, 0x1f, R77 ;  /* 0x0000001fff9c7819 */ /* 0x000fc4000001144d */
[----:B------:R-:W-:Y:S02]  /*35f0*/  SHF.L.U64.HI R76, R139, 0x2, R76 ;  /* 0x000000028b4c7819 */ /* 0x000fe4000001024c */
[----:B------:R-:W-:Y:S02]  /*3600*/  IADD3.X R90, R28, UR11, RZ, P5, !PT ;  /* 0x0000000b1c5a7c10 */ /* 0x000fe4000affe4ff */
[----:B------:R-:W-:Y:S02]  /*3610*/  CS2R R28, SRZ ;  /* 0x00000000001c7805 */ /* 0x000fe4000001ff00 */
[----:B------:R-:W-:Y:S02]  /*3620*/  IADD3.X R138, R27, UR11, RZ, P6, !PT ;  /* 0x0000000b1b8a7c10 */ /* 0x000fe4000b7fe4ff */
[----:B------:R-:W-:Y:S02]  /*3630*/  IADD3.X R140, R26, UR11, RZ, P3, !PT ;  /* 0x0000000b1a8c7c10 */ /* 0x000fe40009ffe4ff */
[----:B------:R-:W-:-:S02]  /*3640*/  CS2R R26, SRZ ;  /* 0x00000000001a7805 */ /* 0x000fc4000001ff00 */
[----:B------:R-:W-:Y:S02]  /*3650*/  IADD3.X R142, R25, UR11, RZ, P4, !PT ;  /* 0x0000000b198e7c10 */ /* 0x000fe4000a7fe4ff */
[----:B------:R-:W-:Y:S02]  /*3660*/  IADD3.X R139, R24, UR9, RZ, P1, !PT ;  /* 0x00000009188b7c10 */ /* 0x000fe40008ffe4ff */
[----:B------:R-:W-:Y:S02]  /*3670*/  CS2R R24, SRZ ;  /* 0x0000000000187805 */ /* 0x000fe4000001ff00 */
[C---:B------:R-:W-:Y:S01]  /*3680*/  SHF.L.U64.HI R143, R144.reuse, 0x2, R143 ;  /* 0x00000002908f7819 */ /* 0x040fe2000001028f */
[----:B------:R-:W-:Y:S01]  /*3690*/  IMAD.SHL.U32 R144, R144, 0x4, RZ ;  /* 0x0000000490907824 */ /* 0x000fe200078e00ff */
[----:B------:R-:W-:Y:S02]  /*36a0*/  SHF.L.U64.HI R146, R3, 0x2, R146 ;  /* 0x0000000203927819 */ /* 0x000fe40000010292 */
[----:B------:R-:W-:-:S02]  /*36b0*/  SHF.L.U64.HI R148, R67, 0x2, R148 ;  /* 0x0000000243947819 */ /* 0x000fc40000010294 */
[----:B------:R-:W-:Y:S02]  /*36c0*/  SHF.L.U64.HI R150, R69, 0x2, R150 ;  /* 0x0000000245967819 */ /* 0x000fe40000010296 */
[----:B------:R-:W-:Y:S02]  /*36d0*/  SHF.L.U64.HI R152, R73, 0x2, R152 ;  /* 0x0000000249987819 */ /* 0x000fe40000010298 */
[----:B------:R-:W-:Y:S02]  /*36e0*/  SHF.L.U64.HI R154, R75, 0x2, R154 ;  /* 0x000000024b9a7819 */ /* 0x000fe4000001029a */
[----:B------:R-:W-:-:S07]  /*36f0*/  SHF.L.U64.HI R156, R77, 0x2, R156 ;  /* 0x000000024d9c7819 */ /* 0x000fce000001029c */
.L_x_1:
[----:B------:R-:W-:Y:S01]  /*3700*/  UIADD3 UR13, UR13, 0x1, URZ ;  /* 0x000000010d0d7890 */ /* 0x000fe2000fffe03f */
[----:B------:R-:W-:-:S04]  /*3710*/  DEPBAR.LE SB0, 0x2 ;  /* 0x000080800000791a */ /* 0x000fc80000000000 */
[----:B------:R-:W-:Y:S01]  /*3720*/  BAR.SYNC.DEFER_BLOCKING 0x0 ;  /* 0x0000000000007b1d */ /* 0x000fe20000010000 */
[----:B------:R-:W-:Y:S01]  /*3730*/  UISETP.GT.AND UP0, UPT, UR13, 0x2, UPT ;  /* 0x000000020d00788c */ /* 0x000fe2000bf04270 */
[-C--:B------:R-:W-:Y:S01]  /*3740*/  ISETP.GE.AND P3, PT, R65, R134.reuse, PT ;  /* 0x000000864100720c */ /* 0x080fe20003f66270 */
[----:B------:R-:W-:Y:S01]  /*3750*/  UIADD3 UR12, UR12, 0x1, URZ ;  /* 0x000000010c0c7890 */ /* 0x000fe2000fffe03f */
[-C--:B------:R-:W-:Y:S01]  /*3760*/  ISETP.GE.AND P2, PT, R79, R134.reuse, PT ;  /* 0x000000864f00720c */ /* 0x080fe20003f46270 */
[----:B------:R-:W-:Y:S01]  /*3770*/  USEL UR13, UR13, URZ, !UP0 ;  /* 0x0000003f0d0d7287 */ /* 0x000fe2000c000000 */
[----:B------:R-:W-:Y:S01]  /*3780*/  ISETP.LE.AND P1, PT, R141, UR4, PT ;  /* 0x000000048d007c0c */ /* 0x000fe2000bf23270 */
[----:B------:R-:W-:Y:S01]  /*3790*/  UMOV UR9, 0x40000040 ;  /* 0x4000004000097882 */ /* 0x000fe20000000000 */
[----:B------:R-:W-:Y:S01]  /*37a0*/  UMOV UR11, 0x40000040 ;  /* 0x40000040000b7882 */ /* 0x000fe20000000000 */
[----:B------:R-:W-:Y:S01]  /*37b0*/  ULEA UR5, UR13, UR7, 0xd ;  /* 0x000000070d057291 */ /* 0x000fe2000f8e683f */
[----:B------:R-:W-:Y:S01]  /*37c0*/  SEL R97, RZ, 0x4, P3 ;  /* 0x00000004ff617807 */ /* 0x000fe20001800000 */
[----:B------:R-:W-:Y:S01]  /*37d0*/  UIADD3 UR4, UR4, 0x1, URZ ;  /* 0x0000000104047890 */ /* 0x000fe2000fffe03f */
[----:B------:R-:W-:Y:S01]  /*37e0*/  SEL R96, RZ, 0x4, P2 ;  /* 0x00000004ff607807 */ /* 0x000fe20001000000 */
[----:B------:R-:W-:Y:S01]  /*37f0*/  UIADD3 UR6, UR5, 0x6000, URZ ;  /* 0x0000600005067890 */ /* 0x000fe2000fffe03f */
[----:B------:R-:W-:Y:S01]  /*3800*/  SEL R97, R97, RZ, !P1 ;  /* 0x000000ff61617207 */ /* 0x000fe20004800000 */
[----:B------:R-:W-:Y:S01]  /*3810*/  USHF.R.U32.HI UR8, URZ, 0x4, UR5 ;  /* 0x000000043f087899 */ /* 0x000fe20008011605 */
[----:B------:R-:W-:Y:S01]  /*3820*/  SEL R96, R96, RZ, !P1 ;  /* 0x000000ff60607207 */ /* 0x000fe20004800000 */
[----:B------:R-:W-:Y:S01]  /*3830*/  USHF.R.U32.HI UR6, URZ, 0x4, UR6 ;  /* 0x000000043f067899 */ /* 0x000fe20008011606 */
[-C--:B------:R-:W-:Y:S01]  /*3840*/  ISETP.GE.AND P2, PT, R63, R134.reuse, PT ;  /* 0x000000863f00720c */ /* 0x080fe20003f46270 */
[----:B------:R-:W-:Y:S01]  /*3850*/  USGXT.U32 UR8, UR8, 0xe ;  /* 0x0000000e0808789a */ /* 0x000fe20008000000 */
[----:B------:R-:W-:Y:S01]  /*3860*/  ISETP.GE.AND P5, PT, R59, R134, PT ;  /* 0x000000863b00720c */ /* 0x000fe20003fa6270 */
[----:B------:R-:W-:Y:S01]  /*3870*/  USGXT.U32 UR10, UR6, 0xe ;  /* 0x0000000e060a789a */ /* 0x000fe20008000000 */
[----:B------:R-:W-:Y:S01]  /*3880*/  ISETP.NE.U32.AND P3, PT, R97, RZ, PT ;  /* 0x000000ff6100720c */ /* 0x000fe20003f65070 */
[----:B------:R-:W-:Y:S01]  /*3890*/  UMOV UR5, URZ ;  /* 0x0000003f00057c82 */ /* 0x000fe20008000000 */
[----:B------:R-:W-:Y:S01]  /*38a0*/  WARPGROUP.ARRIVE ;  /* 0x00000000000079c5 */ /* 0x000fe20000000000 */
[----:B------:R-:W-:Y:S01]  /*38b0*/  UMOV UR6, URZ ;  /* 0x0000003f00067c82 */ /* 0x000fe20008000000 */
[----:B------:R-:W-:-:S02]  /*38c0*/  ISETP.NE.U32.AND P6, PT, R96, RZ, PT ;  /* 0x000000ff6000720c */ /* 0x000fc40003fc5070 */
[----:B------:R-:W-:Y:S02]  /*38d0*/  SEL R97, RZ, 0x4, P2 ;  /* 0x00000004ff617807 */ /* 0x000fe40001000000 */
[----:B------:R-:W-:Y:S01]  /*38e0*/  HGMMA.64x64x8.F32.TF32 R24, gdesc[UR8], R24 ;  /* 0x04e00000081879f0 */ /* 0x000fe20008702818 */
[----:B------:R-:W-:Y:S01]  /*38f0*/  UIADD3 UR8, UP0, UR8, 0x2, URZ ;  /* 0x0000000208087890 */ /* 0x000fe2000ff1e03f */
[-C--:B------:R-:W-:Y:S01]  /*3900*/  LEA R98, P2, R77, R130.reuse, 0x2 ;  /* 0x000000824d627211 */ /* 0x080fe200078410ff */
[----:B------:R-:W-:Y:S01]  /*3910*/  UIADD3 UR10, UP1, UR10, 0x2, URZ ;  /* 0x000000020a0a7890 */ /* 0x000fe2000ff3e03f */
[----:B------:R-:W-:Y:S01]  /*3920*/  SEL R99, RZ, 0x4, P5 ;  /* 0x00000004ff637807 */ /* 0x000fe20002800000 */
[----:B------:R-:W-:Y:S01]  /*3930*/  UIADD3.X UR9, UR5, 0x40000040, URZ, UP0, !UPT ;  /* 0x4000004005097890 */ /* 0x000fe200087fe43f */
[----:B------:R-:W-:Y:S01]  /*3940*/  LEA R96, P5, R75, R130, 0x2 ;  /* 0x000000824b607211 */ /* 0x000fe200078a10ff */
[----:B------:R-:W-:Y:S01]  /*3950*/  UIADD3.X UR11, UR6, 0x40000040, URZ, UP1, !UPT ;  /* 0x40000040060b7890 */ /* 0x000fe20008ffe43f */
[----:B------:R-:W-:Y:S01]  /*3960*/  SEL R97, R97, RZ, !P1 ;  /* 0x000000ff61617207 */ /* 0x000fe20004800000 */
[----:B------:R-:W-:Y:S01]  /*3970*/  UIADD3.64 UR16, UR8, 0x2, URZ ;  /* 0x0000000208107897 */ /* 0x000fe2000fffe03f */
[----:B------:R-:W-:Y:S01]  /*3980*/  SEL R100, R99, RZ, !P1 ;  /* 0x000000ff63647207 */ /* 0x000fe20004800000 */
[----:B------:R-:W-:Y:S01]  /*3990*/  UIADD3.64 UR18, UR10, 0x2, URZ ;  /* 0x000000020a127897 */ /* 0x000fe2000fffe03f */
[----:B------:R-:W-:Y:S01]  /*39a0*/  ISETP.GE.AND P4, PT, R57, R134, PT ;  /* 0x000000863900720c */ /* 0x000fe20003f86270 */
[----:B------:R-:W-:Y:S01]  /*39b0*/  UISETP.GT.AND UP0, UPT, UR12, 0x2, UPT ;  /* 0x000000020c00788c */ /* 0x000fe2000bf04270 */
[----:B------:R-:W-:Y:S01]  /*39c0*/  IMAD.X R99, R139, 0x1, R156, P2 ;  /* 0x000000018b637824 */ /* 0x000fe200010e069c */
[----:B------:R-:W-:Y:S01]  /*39d0*/  ISETP.NE.U32.AND P2, PT, R97, RZ, PT ;  /* 0x000000ff6100720c */ /* 0x000fe20003f45070 */
[----:B------:R-:W-:Y:S01]  /*39e0*/  IMAD.X R97, R139, 0x1, R154, P5 ;  /* 0x000000018b617824 */ /* 0x000fe200028e069a */
[----:B------:R-:W-:Y:S01]  /*39f0*/  USEL UR12, UR12, URZ, !UP0 ;  /* 0x0000003f0c0c7287 */ /* 0x000fe2000c000000 */
[----:B------:R-:W-:-:S02]  /*3a00*/  ISETP.NE.U32.AND P5, PT, R100, RZ, PT ;  /* 0x000000ff6400720c */ /* 0x000fc40003fa5070 */
[----:B------:R-:W-:Y:S01]  /*3a10*/  SEL R100, RZ, 0x4, P4 ;  /* 0x00000004ff647807 */ /* 0x000fe20002000000 */
[----:B------:R-:W-:Y:S01]  /*3a20*/  ULEA UR5, UR12, UR7, 0xd ;  /* 0x000000070c057291 */ /* 0x000fe2000f8e683f */
[----:B------:R-:W-:Y:S02]  /*3a30*/  LEA R102, P4, R73, R130, 0x2 ;  /* 0x0000008249667211 */ /* 0x000fe400078810ff */
[----:B------:R-:W-:-:S03]  /*3a40*/  SEL R100, R100, RZ, !P1 ;  /* 0x000000ff64647207 */ /* 0x000fc60004800000 */
[----:B------:R-:W-:Y:S02]  /*3a50*/  VIADD R105, R14, UR5 ;  /* 0x000000050e697c36 */ /* 0x000fe40008000000 */
[----:B------:R-:W-:Y:S02]  /*3a60*/  IMAD.X R103, R139, 0x1, R152, P4 ;  /* 0x000000018b677824 */ /* 0x000fe400020e0698 */
[----:B------:R-:W-:Y:S02]  /*3a70*/  VIADD R107, R12, UR5 ;  /* 0x000000050c6b7c36 */ /* 0x000fe40008000000 */
[----:B------:R-:W-:Y:S02]  /*3a80*/  VIADD R109, R5, UR5 ;  /* 0x00000005056d7c36 */ /* 0x000fe40008000000 */
[----:B------:R-:W-:Y:S02]  /*3a90*/  VIADD R151, R4, UR5 ;  /* 0x0000000504977c36 */ /* 0x000fe40008000000 */
[----:B------:R-:W-:-:S02]  /*3aa0*/  VIADD R153, R2, UR5 ;  /* 0x0000000502997c36 */ /* 0x000fc40008000000 */
[----:B------:R-:W-:Y:S01]  /*3ab0*/  VIADD R155, R70, UR5 ;  /* 0x00000005469b7c36 */ /* 0x000fe20008000000 */
[----:B------:R-:W-:Y:S01]  /*3ac0*/  HGMMA.64x64x8.F32.TF32 R24, gdesc[UR8], R24 ;  /* 0x04e00000081879f0 */ /* 0x000fe20008702818 */
[----:B------:R-:W-:Y:S02]  /*3ad0*/  UIADD3.64 UR8, UR8, 0x4, URZ ;  /* 0x0000000408087897 */ /* 0x000fe4000fffe03f */
[----:B------:R-:W-:Y:S01]  /*3ae0*/  UIADD3.64 UR10, UR10, 0x4, URZ ;  /* 0x000000040a0a7897 */ /* 0x000fe2000fffe03f */
[----:B------:R-:W-:Y:S08]  /*3af0*/  HGMMA.64x64x8.F32.TF32 R24, gdesc[UR16], R24 ;  /* 0x04e00000101879f0 */ /* 0x000ff00008702818 */
[----:B------:R-:W-:Y:S03]  /*3b00*/  HGMMA.64x64x8.F32.TF32 R24, gdesc[UR8], R24, gsb0 ;  /* 0x04e00000081879f0 */ /* 0x000fe60008002818 */
[----:B------:R-:W-:-:S02]  /*3b10*/  WARPGROUP.DEPBAR.LE gsb0, 0x1 ;  /* 0x00008000000079c5 */ /* 0x000fc40000010100 */
[----:B------:R-:W-:Y:S06]  /*3b20*/  BAR.SYNC.DEFER_BLOCKING 0x0 ;  /* 0x0000000000007b1d */ /* 0x000fec0000010000 */
[----:B------:R-:W-:Y:S01]  /*3b30*/  @!PT LDS RZ, [RZ] ;  /* 0x00000000fffff984 */ /* 0x000fe20000000800 */
[----:B------:R-:W-:Y:S01]  /*3b40*/  @!PT LDS RZ, [RZ] ;  /* 0x00000000fffff984 */ /* 0x000fe20000000800 */
[----:B------:R-:W-:Y:S01]  /*3b50*/  @!PT LDS RZ, [RZ] ;  /* 0x00000000fffff984 */ /* 0x000fe20000000800 */
[----:B------:R1:W-:Y:S01]  /*3b60*/  LDGSTS.E [R105], desc[UR14][R98.64], P6 ;  /* 0x0000000062697fae */ /* 0x0003e2000b12184e */
[----:B------:R-:W-:-:S03]  /*3b70*/  ISETP.GE.AND P6, PT, R23, R134, PT ;  /* 0x000000861700720c */ /* 0x000fc60003fc6270 */
[----:B------:R2:W-:Y:S01]  /*3b80*/  LDGSTS.E [R105+0x8], desc[UR14][R96.64], P3 ;  /* 0x0000800060697fae */ /* 0x0005e2000992184e */
[----:B------:R-:W-:Y:S02]  /*3b90*/  SEL R101, RZ, 0x4, P6 ;  /* 0x00000004ff657807 */ /* 0x000fe40003000000 */
[----:B------:R-:W-:Y:S01]  /*3ba0*/  ISETP.NE.U32.AND P3, PT, R100, RZ, PT ;  /* 0x000000ff6400720c */ /* 0x000fe20003f65070 */
[----:B------:R3:W-:Y:S01]  /*3bb0*/  LDGSTS.E [R107], desc[UR14][R102.64], P2 ;  /* 0x00000000666b7fae */ /* 0x0007e2000912184e */
[----:B------:R-:W-:Y:S02]  /*3bc0*/  ISETP.GE.AND P6, PT, R21, R134, PT ;  /* 0x000000861500720c */ /* 0x000fe40003fc6270 */
[----:B------:R-:W-:Y:S02]  /*3bd0*/  LEA R100, P4, R69, R130, 0x2 ;  /* 0x0000008245647211 */ /* 0x000fe400078810ff */
[----:B-1----:R-:W-:Y:S02]  /*3be0*/  SEL R99, RZ, 0x4, P6 ;  /* 0x00000004ff637807 */ /* 0x002fe40003000000 */
[----:B------:R-:W-:Y:S01]  /*3bf0*/  SEL R104, R101, RZ, !P1 ;  /* 0x000000ff65687207 */ /* 0x000fe20004800000 */
[----:B------:R-:W-:Y:S01]  /*3c00*/  IMAD.X R101, R139, 0x1, R150, P4 ;  /* 0x000000018b657824 */ /* 0x000fe200020e0696 */
[----:B------:R-:W-:Y:S01]  /*3c10*/  ISETP.GE.AND P6, PT, R81, R134, PT ;  /* 0x000000865100720c */ /* 0x000fe20003fc6270 */
[----:B--2---:R-:W-:Y:S01]  /*3c20*/  VIADD R105, R10, UR5 ;  /* 0x000000050a697c36 */ /* 0x004fe20008000000 */
[----:B------:R-:W-:-:S02]  /*3c30*/  LEA R98, P2, R67, R130, 0x2 ;  /* 0x0000008243627211 */ /* 0x000fc400078410ff */
[----:B------:R-:W-:Y:S01]  /*3c40*/  SEL R99, R99, RZ, !P1 ;  /* 0x000000ff63637207 */ /* 0x000fe20004800000 */
[----:B------:R1:W-:Y:S01]  /*3c50*/  LDGSTS.E [R107+0x8], desc[UR14][R100.64], P5 ;  /* 0x00008000646b7fae */ /* 0x0003e2000a92184e */
[----:B------:R-:W-:Y:S02]  /*3c60*/  SEL R97, RZ, 0x4, P6 ;  /* 0x00000004ff617807 */ /* 0x000fe40003000000 */
[----:B------:R-:W-:Y:S01]  /*3c70*/  ISETP.NE.U32.AND P5, PT, R99, RZ, PT ;  /* 0x000000ff6300720c */ /* 0x000fe20003fa5070 */
[----:B------:R-:W-:Y:S01]  /*3c80*/  IMAD.X R99, R139, 0x1, R148, P2 ;  /* 0x000000018b637824 */ /* 0x000fe200010e0694 */
[----:B------:R-:W-:Y:S02]  /*3c90*/  ISETP.GE.AND P6, PT, R19, R134, PT ;  /* 0x000000861300720c */ /* 0x000fe40003fc6270 */
[----:B------:R-:W-:Y:S02]  /*3ca0*/  ISETP.NE.U32.AND P4, PT, R104, RZ, PT ;  /* 0x000000ff6800720c */ /* 0x000fe40003f85070 */
[----:B---3--:R-:W-:Y:S01]  /*3cb0*/  SEL R103, RZ, 0x4, P6 ;  /* 0x00000004ff677807 */ /* 0x008fe20003000000 */
[----:B------:R2:W-:Y:S01]  /*3cc0*/  LDGSTS.E [R105], desc[UR14][R98.64], P3 ;  /* 0x0000000062697fae */ /* 0x0005e2000992184e */
[----:B------:R-:W-:Y:S01]  /*3cd0*/  IADD3 R96, P2, R61, R130, RZ ;  /* 0x000000823d607210 */ /* 0x000fe20007f5e0ff */
[----:B-1----:R-:W-:Y:S01]  /*3ce0*/  VIADD R107, R8, UR5 ;  /* 0x00000005086b7c36 */ /* 0x002fe20008000000 */
[----:B------:R-:W-:-:S02]  /*3cf0*/  ISETP.GE.AND P3, PT, R17, R134, PT ;  /* 0x000000861100720c */ /* 0x000fc40003f66270 */
[----:B------:R-:W-:Y:S02]  /*3d00*/  IADD3 R102, P6, R60, R130, RZ ;  /* 0x000000823c667210 */ /* 0x000fe40007fde0ff */
[----:B------:R-:W-:Y:S02]  /*3d10*/  SEL R103, R103, RZ, !P1 ;  /* 0x000000ff67677207 */ /* 0x000fe40004800000 */
[----:B------:R-:W-:Y:S01]  /*3d20*/  SEL R104, R97, RZ, !P1 ;  /* 0x000000ff61687207 */ /* 0x000fe20004800000 */
[----:B------:R-:W-:Y:S01]  /*3d30*/  IMAD.X R97, R139, 0x1, R76, P2 ;  /* 0x000000018b617824 */ /* 0x000fe200010e064c */
[----:B------:R-:W-:Y:S02]  /*3d40*/  SEL R101, RZ, 0x4, P3 ;  /* 0x00000004ff657807 */ /* 0x000fe40001800000 */
[----:B------:R-:W-:Y:S01]  /*3d50*/  ISETP.NE.U32.AND P3, PT, R103, RZ, PT ;  /* 0x000000ff6700720c */ /* 0x000fe20003f65070 */
[----:B------:R-:W-:Y:S01]  /*3d60*/  IMAD.X R103, R139, 0x1, R78, P6 ;  /* 0x000000018b677824 */ /* 0x000fe200030e064e */
[----:B------:R-:W-:Y:S01]  /*3d70*/  ISETP.NE.U32.AND P2, PT, R104, RZ, PT ;  /* 0x000000ff6800720c */ /* 0x000fe20003f45070 */
[----:B------:R1:W-:Y:S01]  /*3d80*/  LDGSTS.E [R105+0x8], desc[UR14][R96.64], P4 ;  /* 0x0000800060697fae */ /* 0x0003e2000a12184e */
[----:B------:R-:W-:-:S02]  /*3d90*/  ISETP.GE.AND P6, PT, R15, R134, PT ;  /* 0x000000860f00720c */ /* 0x000fc40003fc6270 */
[----:B------:R-:W-:Y:S01]  /*3da0*/  IADD3 R100, P4, R58, R130, RZ ;  /* 0x000000823a647210 */ /* 0x000fe20007f9e0ff */
[----:B------:R3:W-:Y:S01]  /*3db0*/  LDGSTS.E [R107], desc[UR14][R102.64], P5 ;  /* 0x00000000666b7fae */ /* 0x0007e2000a92184e */
[----:B--2---:R-:W-:Y:S02]  /*3dc0*/  SEL R98, RZ, 0x4, P6 ;  /* 0x00000004ff627807 */ /* 0x004fe40003000000 */
[----:B------:R-:W-:Y:S01]  /*3dd0*/  SEL R104, R101, RZ, !P1 ;  /* 0x000000ff65687207 */ /* 0x000fe20004800000 */
[----:B------:R-:W-:Y:S01]  /*3de0*/  IMAD.X R101, R139, 0x1, R80, P4 ;  /* 0x000000018b657824 */ /* 0x000fe200020e0650 */
[----:B------:R-:W-:Y:S02]  /*3df0*/  ISETP.GE.AND P5, PT, R13, R134, PT ;  /* 0x000000860d00720c */ /* 0x000fe40003fa6270 */
[----:B------:R-:W-:Y:S01]  /*3e00*/  ISETP.NE.U32.AND P4, PT, R104, RZ, PT ;  /* 0x000000ff6800720c */ /* 0x000fe20003f85070 */
[----:B-1----:R-:W-:Y:S01]  /*3e10*/  VIADD R105, R6, UR5 ;  /* 0x0000000506697c36 */ /* 0x002fe20008000000 */
[----:B------:R-:W-:Y:S01]  /*3e20*/  SEL R96, R98, RZ, !P1 ;  /* 0x000000ff62607207 */ /* 0x000fe20004800000 */
[----:B------:R1:W-:Y:S01]  /*3e30*/  LDGSTS.E [R107+0x8], desc[UR14][R100.64], P2 ;  /* 0x00008000646b7fae */ /* 0x0003e2000912184e */
[----:B------:R-:W-:-:S02]  /*3e40*/  IADD3 R98, P6, R56, R130, RZ ;  /* 0x0000008238627210 */ /* 0x000fc40007fde0ff */
[----:B------:R-:W-:Y:S02]  /*3e50*/  ISETP.NE.U32.AND P2, PT, R96, RZ, PT ;  /* 0x000000ff6000720c */ /* 0x000fe40003f45070 */
[----:B------:R-:W-:Y:S01]  /*3e60*/  SEL R97, RZ, 0x4, P5 ;  /* 0x00000004ff617807 */ /* 0x000fe20002800000 */
[----:B------:R-:W-:Y:S01]  /*3e70*/  IMAD.X R99, R139, 0x1, R82, P6 ;  /* 0x000000018b637824 */ /* 0x000fe200030e0652 */
[----:B------:R-:W-:Y:S02]  /*3e80*/  IADD3 R96, P6, R22, R130, RZ ;  /* 0x0000008216607210 */ /* 0x000fe40007fde0ff */
[-C--:B------:R-:W-:Y:S02]  /*3e90*/  ISETP.GE.AND P5, PT, R11, R134.reuse, PT ;  /* 0x000000860b00720c */ /* 0x080fe40003fa6270 */
[----:B---3--:R-:W-:Y:S01]  /*3ea0*/  SEL R102, R97, RZ, !P1 ;  /* 0x000000ff61667207 */ /* 0x008fe20004800000 */
[----:B------:R-:W-:Y:S01]  /*3eb0*/  IMAD.X R97, R139, 0x1, R84, P6 ;  /* 0x000000018b617824 */ /* 0x000fe200030e0654 */
[----:B-1----:R-:W-:Y:S01]  /*3ec0*/  SEL R101, RZ, 0x4, P5 ;  /* 0x00000004ff657807 */ /* 0x002fe20002800000 */
[----:B------:R1:W-:Y:S01]  /*3ed0*/  LDGSTS.E [R105], desc[UR14][R98.64], P3 ;  /* 0x0000000062697fae */ /* 0x0003e2000992184e */
[----:B------:R-:W-:-:S02]  /*3ee0*/  ISETP.GE.AND P5, PT, R7, R134, PT ;  /* 0x000000860700720c */ /* 0x000fc40003fa6270 */
[----:B------:R-:W-:Y:S01]  /*3ef0*/  IADD3 R100, P6, R20, R130, RZ ;  /* 0x0000008214647210 */ /* 0x000fe20007fde0ff */
[----:B------:R2:W-:Y:S01]  /*3f00*/  LDGSTS.E [R105+0x8], desc[UR14][R96.64], P4 ;  /* 0x0000800060697fae */ /* 0x0005e2000a12184e */
[----:B------:R-:W-:Y:S02]  /*3f10*/  ISETP.GE.AND P4, PT, R9, R134, PT ;  /* 0x000000860900720c */ /* 0x000fe40003f86270 */
[----:B------:R-:W-:Y:S02]  /*3f20*/  ISETP.NE.U32.AND P3, PT, R102, RZ, PT ;  /* 0x000000ff6600720c */ /* 0x000fe40003f65070 */
[----:B------:R-:W-:Y:S01]  /*3f30*/  SEL R102, R101, RZ, !P1 ;  /* 0x000000ff65667207 */ /* 0x000fe20004800000 */
[----:B------:R-:W-:Y:S01]  /*3f40*/  IMAD.X R101, R139, 0x1, R86, P6 ;  /* 0x000000018b657824 */ /* 0x000fe200030e0656 */
[----:B------:R-:W-:Y:S01]  /*3f50*/  SEL R103, RZ, 0x4, P4 ;  /* 0x00000004ff677807 */ /* 0x000fe20002000000 */
[----:B-1----:R-:W-:Y:S01]  /*3f60*/  IMAD.MOV.U32 R99, RZ, RZ, R139 ;  /* 0x000000ffff637224 */ /* 0x002fe200078e008b */
[----:B------:R-:W-:-:S02]  /*3f70*/  SEL R98, RZ, 0x4, P5 ;  /* 0x00000004ff627807 */ /* 0x000fc40002800000 */
[-C--:B------:R-:W-:Y:S01]  /*3f80*/  ISETP.GE.AND P5, PT, R66, R134.reuse, PT ;  /* 0x000000864200720c */ /* 0x080fe20003fa6270 */
[----:B------:R1:W-:Y:S01]  /*3f90*/  LDGSTS.E [R109], desc[UR14][R100.64], P2 ;  /* 0x00000000646d7fae */ /* 0x0003e2000912184e */
[----:B------:R-:W-:Y:S01]  /*3fa0*/  ISETP.GE.AND P6, PT, R71, R134, PT ;  /* 0x000000864700720c */ /* 0x000fe20003fc6270 */
[----:B------:R-:W-:Y:S01]  /*3fb0*/  VIADD R134, R134, 0xffffffe0 ;  /* 0xffffffe086867836 */ /* 0x000fe20000000000 */
[----:B------:R-:W-:Y:S02]  /*3fc0*/  SEL R98, R98, RZ, !P1 ;  /* 0x000000ff62627207 */ /* 0x000fe40004800000 */
[----:B--2---:R-:W-:Y:S02]  /*3fd0*/  SEL R97, RZ, 0x4, P5 ;  /* 0x00000004ff617807 */ /* 0x004fe40002800000 */
[----:B------:R-:W-:Y:S02]  /*3fe0*/  SEL R103, R103, RZ, !P1 ;  /* 0x000000ff67677207 */ /* 0x000fe40004800000 */
[----:B------:R-:W-:-:S02]  /*3ff0*/  SEL R96, RZ, 0x4, P6 ;  /* 0x00000004ff607807 */ /* 0x000fc40003000000 */
[----:B------:R-:W-:Y:S01]  /*4000*/  ISETP.NE.U32.AND P5, PT, R98, RZ, PT ;  /* 0x000000ff6200720c */ /* 0x000fe20003fa5070 */
[----:B------:R-:W-:Y:S01]  /*4010*/  IMAD.MOV.U32 R98, RZ, RZ, R130 ;  /* 0x000000ffff627224 */ /* 0x000fe200078e0082 */
[----:B------:R-:W-:Y:S02]  /*4020*/  ISETP.NE.U32.AND P4, PT, R102, RZ, PT ;  /* 0x000000ff6600720c */ /* 0x000fe40003f85070 */
[----:B------:R-:W-:Y:S01]  /*4030*/  ISETP.NE.U32.AND P6, PT, R103, RZ, PT ;  /* 0x000000ff6700720c */ /* 0x000fe20003fc5070 */
[--C-:B------:R-:W-:Y:S01]  /*4040*/  IMAD.WIDE R102, R94, 0x4, R98.reuse ;  /* 0x000000045e667825 */ /* 0x100fe200078e0262 */
[----:B------:R-:W-:Y:S02]  /*4050*/  SEL R96, R96, RZ, !P1 ;  /* 0x000000ff60607207 */ /* 0x000fe40004800000 */
[----:B------:R-:W-:Y:S01]  /*4060*/  SEL R97, R97, RZ, !P1 ;  /* 0x000000ff61617207 */ /* 0x000fe20004800000 */
[--C-:B------:R-:W-:Y:S01]  /*4070*/  IMAD.WIDE R106, R93, 0x4, R98.reuse ;  /* 0x000000045d6a7825 */ /* 0x100fe200078e0262 */
[----:B------:R-:W-:Y:S01]  /*4080*/  ISETP.NE.U32.AND P2, PT, R96, RZ, PT ;  /* 0x000000ff6000720c */ /* 0x000fe20003f45070 */
[----:B------:R2:W-:Y:S01]  /*4090*/  LDGSTS.E [R109+0x8], desc[UR14][R102.64], P3 ;  /* 0x00008000666d7fae */ /* 0x0005e2000992184e */
[----:B------:R-:W-:Y:S01]  /*40a0*/  IADD3 R96, P3, R18, R130, RZ ;  /* 0x0000008212607210 */ /* 0x000fe20007f7e0ff */
[--C-:B------:R-:W-:Y:S01]  /*40b0*/  IMAD.WIDE R104, R92, 0x4, R98.reuse ;  /* 0x000000045c687825 */ /* 0x100fe200078e0262 */
[----:B------:R-:W-:Y:S01]  /*40c0*/  ISETP.NE.U32.AND P1, PT, R97, RZ, PT ;  /* 0x000000ff6100720c */ /* 0x000fe20003f25070 */
[----:B------:R3:W-:Y:S01]  /*40d0*/  LDGSTS.E [R151], desc[UR14][R106.64], P4 ;  /* 0x000000006a977fae */ /* 0x0007e2000a12184e */
[----:B-1----:R-:W-:Y:S01]  /*40e0*/  IADD3 R100, P4, R62, R137, RZ ;  /* 0x000000893e647210 */ /* 0x002fe20007f9e0ff */
[----:B------:R-:W-:-:S02]  /*40f0*/  IMAD.WIDE R98, R91, 0x4, R98 ;  /* 0x000000045b627825 */ /* 0x000fc400078e0262 */
[----:B------:R1:W-:Y:S02]  /*4100*/  LDGSTS.E [R151+0x8], desc[UR14][R104.64], P6 ;  /* 0x0000800068977fae */ /* 0x0003e4000b12184e */
[----:B------:R-:W-:Y:S02]  /*4110*/  IMAD.X R97, R139, 0x1, R88, P3 ;  /* 0x000000018b617824 */ /* 0x000fe400018e0658 */
[----:B------:R4:W-:Y:S01]  /*4120*/  LDGSTS.E [R153], desc[UR14][R98.64], P5 ;  /* 0x0000000062997fae */ /* 0x0009e2000a92184e */
[----:B--2---:R-:W-:Y:S01]  /*4130*/  IADD3 R102, P3, R62, R133, RZ ;  /* 0x000000853e667210 */ /* 0x004fe20007f7e0ff */
[--C-:B------:R-:W-:Y:S02]  /*4140*/  IMAD.X R101, R142, 0x1, R89.reuse, P4 ;  /* 0x000000018e657824 */ /* 0x100fe400020e0659 */
[----:B------:R2:W-:Y:S01]  /*4150*/  LDGSTS.E [R153+0x8], desc[UR14][R96.64], P2 ;  /* 0x0000800060997fae */ /* 0x0005e2000912184e */
[----:B------:R-:W-:Y:S01]  /*4160*/  IADD3 R108, P2, R62, R129, RZ ;  /* 0x000000813e6c7210 */ /* 0x000fe20007f5e0ff */
[----:B------:R-:W-:Y:S01]  /*4170*/  IMAD.X R103, R138, 0x1, R89, P3 ;  /* 0x000000018a677824 */ /* 0x000fe200018e0659 */
[----:B---3--:R-:W-:Y:S01]  /*4180*/  IADD3 R106, P3, R62, R125, RZ ;  /* 0x0000007d3e6a7210 */ /* 0x008fe20007f7e0ff */
[----:B------:R-:W0:Y:S01]  /*4190*/  LDGDEPBAR ;  /* 0x00000000000079af */ /* 0x000e220000000000 */
[----:B-1----:R-:W-:-:S02]  /*41a0*/  VIADD R151, R0, UR5 ;  /* 0x0000000500977c36 */ /* 0x002fc40008000000 */
[--C-:B------:R-:W-:Y:S01]  /*41b0*/  IMAD.X R109, R110, 0x1, R89.reuse, P2 ;  /* 0x000000016e6d7824 */ /* 0x100fe200010e0659 */
[----:B------:R-:W-:Y:S01]  /*41c0*/  IADD3 R104, P2, R62, R121, RZ ;  /* 0x000000793e687210 */ /* 0x000fe20007f5e0ff */
[--C-:B------:R-:W-:Y:S01]  /*41d0*/  IMAD.X R107, R132, 0x1, R89.reuse, P3 ;  /* 0x00000001846b7824 */ /* 0x100fe200018e0659 */
[----:B----4-:R-:W-:Y:S01]  /*41e0*/  IADD3 R98, P3, R62, R119, RZ ;  /* 0x000000773e627210 */ /* 0x010fe20007f7e0ff */
[----:B------:R1:W-:Y:S02]  /*41f0*/  LDGSTS.E [R155+0x6000], desc[UR14][R100.64], P1 ;  /* 0x06000000649b7fae */ /* 0x0003e4000892184e */
[--C-:B------:R-:W-:Y:S01]  /*4200*/  IMAD.X R105, R126, 0x1, R89.reuse, P2 ;  /* 0x000000017e697824 */ /* 0x100fe200010e0659 */
[----:B--2---:R-:W-:Y:S01]  /*4210*/  IADD3 R96, P2, R62, R113, RZ ;  /* 0x000000713e607210 */ /* 0x004fe20007f5e0ff */
[----:B------:R2:W-:Y:S01]  /*4220*/  LDGSTS.E [R155+0x6400], desc[UR14][R102.64], P1 ;  /* 0x06400000669b7fae */ /* 0x0005e2000892184e */
[----:B------:R-:W-:Y:S01]  /*4230*/  IMAD.X R99, R122, 0x1, R89, P3 ;  /* 0x000000017a637824 */ /* 0x000fe200018e0659 */
[----:B------:R-:W-:-:S02]  /*4240*/  IADD3 R113, P6, R113, R144, RZ ;  /* 0x0000009071717210 */ /* 0x000fc40007fde0ff */
[C---:B------:R-:W-:Y:S01]  /*4250*/  IMAD.X R97, R118.reuse, 0x1, R89, P2 ;  /* 0x0000000176617824 */ /* 0x040fe200010e0659 */
[----:B------:R3:W-:Y:S02]  /*4260*/  LDGSTS.E [R155+0x6800], desc[UR14][R108.64], P1 ;  /* 0x068000006c9b7fae */ /* 0x0007e4000892184e */
[----:B------:R-:W-:Y:S01]  /*4270*/  IMAD.X R118, R118, 0x1, R143, P6 ;  /* 0x0000000176767824 */ /* 0x000fe200030e068f */
[C---:B-1----:R-:W-:Y:S01]  /*4280*/  IADD3 R100, P3, R62.reuse, R147, RZ ;  /* 0x000000933e647210 */ /* 0x042fe20007f7e0ff */
[----:B------:R1:W-:Y:S01]  /*4290*/  LDGSTS.E [R155+0x6c00], desc[UR14][R106.64], P1 ;  /* 0x06c000006a9b7fae */ /* 0x0003e2000892184e */
[-C--:B------:R-:W-:Y:S02]  /*42a0*/  IADD3 R125, P6, R125, R144.reuse, RZ ;  /* 0x000000907d7d7210 */ /* 0x080fe40007fde0ff */
[----:B--2---:R-:W-:Y:S01]  /*42b0*/  IADD3 R102, P2, R62, R135, RZ ;  /* 0x000000873e667210 */ /* 0x004fe20007f5e0ff */
[----:B------:R-:W-:Y:S01]  /*42c0*/  IMAD.X R101, R114, 0x1, R89, P3 ;  /* 0x0000000172657824 */ /* 0x000fe200018e0659 */
[----:B------:R2:W-:Y:S01]  /*42d0*/  LDGSTS.E [R155+0x7000], desc[UR14][R104.64], P1 ;  /* 0x07000000689b7fae */ /* 0x0005e2000892184e */
[----:B------:R-:W-:Y:S01]  /*42e0*/  IMAD.X R132, R132, 0x1, R143, P6 ;  /* 0x0000000184847824 */ /* 0x000fe200030e068f */
[----:B------:R-:W-:Y:S01]  /*42f0*/  IADD3 R137, P6, R137, R144, RZ ;  /* 0x0000009089897210 */ /* 0x000fe20007fde0ff */
[----:B------:R-:W-:Y:S01]  /*4300*/  IMAD.X R103, R140, 0x1, R89, P2 ;  /* 0x000000018c677824 */ /* 0x000fe200010e0659 */
[C---:B---3--:R-:W-:Y:S01]  /*4310*/  IADD3 R108, P3, R62.reuse, R131, RZ ;  /* 0x000000833e6c7210 */ /* 0x048fe20007f7e0ff */
[----:B------:R3:W-:Y:S01]  /*4320*/  LDGSTS.E [R155+0x7400], desc[UR14][R98.64], P1 ;  /* 0x07400000629b7fae */ /* 0x0007e2000892184e */
[----:B-1----:R-:W-:Y:S01]  /*4330*/  IADD3 R106, P2, R62, R127, RZ ;  /* 0x0000007f3e6a7210 */ /* 0x002fe20007f5e0ff */
[----:B------:R-:W-:-:S02]  /*4340*/  IMAD.X R142, R142, 0x1, R143, P6 ;  /* 0x000000018e8e7824 */ /* 0x000fc400030e068f */
[----:B------:R1:W-:Y:S01]  /*4350*/  LDGSTS.E [R155+0x7800], desc[UR14][R96.64], P1 ;  /* 0x07800000609b7fae */ /* 0x0003e2000892184e */
[--C-:B------:R-:W-:Y:S02]  /*4360*/  IMAD.X R109, R90, 0x1, R89.reuse, P3 ;  /* 0x000000015a6d7824 */ /* 0x100fe400018e0659 */
[--C-:B------:R-:W-:Y:S01]  /*4370*/  IMAD.X R107, R136, 0x1, R89.reuse, P2 ;  /* 0x00000001886b7824 */ /* 0x100fe200010e0659 */
[----:B--2---:R-:W-:Y:S01]  /*4380*/  IADD3 R104, P3, R62, R123, RZ ;  /* 0x0000007b3e687210 */ /* 0x004fe20007f7e0ff */
[----:B------:R2:W-:Y:S04]  /*4390*/  LDGSTS.E [R155+0x7c00], desc[UR14][R100.64], P1 ;  /* 0x07c00000649b7fae */ /* 0x0005e8000892184e */
[----:B------:R-:W-:Y:S01]  /*43a0*/  IMAD.X R105, R128, 0x1, R89, P3 ;  /* 0x0000000180697824 */ /* 0x000fe200018e0659 */
[C---:B---3--:R-:W-:Y:S01]  /*43b0*/  IADD3 R98, P3, R62.reuse, R115, RZ ;  /* 0x000000733e627210 */ /* 0x048fe20007f7e0ff */
[----:B------:R3:W-:Y:S01]  /*43c0*/  LDGSTS.E [R151+0x6200], desc[UR14][R102.64], P1 ;  /* 0x0620000066977fae */ /* 0x0007e2000892184e */
[----:B-1----:R-:W-:-:S03]  /*43d0*/  IADD3 R96, P2, R62, R117, RZ ;  /* 0x000000753e607210 */ /* 0x002fc60007f5e0ff */
[--C-:B------:R-:W-:Y:S01]  /*43e0*/  IMAD.X R99, R120, 0x1, R89.reuse, P3 ;  /* 0x0000000178637824 */ /* 0x100fe200018e0659 */
[----:B------:R1:W-:Y:S01]  /*43f0*/  LDGSTS.E [R151+0x6600], desc[UR14][R108.64], P1 ;  /* 0x066000006c977fae */ /* 0x0003e2000892184e */
[--C-:B------:R-:W-:Y:S01]  /*4400*/  IMAD.X R97, R124, 0x1, R89.reuse, P2 ;  /* 0x000000017c617824 */ /* 0x100fe200010e0659 */
[C---:B--2---:R-:W-:Y:S02]  /*4410*/  IADD3 R100, P2, R62.reuse, R111, RZ ;  /* 0x0000006f3e647210 */ /* 0x044fe40007f5e0ff */
[----:B------:R1:W-:Y:S01]  /*4420*/  LDGSTS.E [R151+0x6a00], desc[UR14][R106.64], P1 ;  /* 0x06a000006a977fae */ /* 0x0003e2000892184e */
[-C--:B------:R-:W-:Y:S02]  /*4430*/  IADD3 R111, P5, R111, R144.reuse, RZ ;  /* 0x000000906f6f7210 */ /* 0x080fe40007fbe0ff */
[----:B---3--:R-:W-:Y:S01]  /*4440*/  IADD3 R102, P4, R62, R149, RZ ;  /* 0x000000953e667210 */ /* 0x008fe20007f9e0ff */
[--C-:B------:R-:W-:Y:S01]  /*4450*/  IMAD.X R101, R116, 0x1, R89.reuse, P2 ;  /* 0x0000000174657824 */ /* 0x100fe200010e0659 */
[-C--:B------:R-:W-:Y:S01]  /*4460*/  IADD3 R119, P2, R119, R144.reuse, RZ ;  /* 0x0000009077777210 */ /* 0x080fe20007f5e0ff */
[----:B------:R1:W-:Y:S01]  /*4470*/  LDGSTS.E [R151+0x6e00], desc[UR14][R104.64], P1 ;  /* 0x06e0000068977fae */ /* 0x0003e2000892184e */
[-C--:B------:R-:W-:Y:S01]  /*4480*/  IADD3 R149, P3, R149, R144.reuse, RZ ;  /* 0x0000009095957210 */ /* 0x080fe20007f7e0ff */
[----:B------:R-:W-:Y:S01]  /*4490*/  IMAD.X R103, R112, 0x1, R89, P4 ;  /* 0x0000000170677824 */ /* 0x000fe200020e0659 */
[-C--:B------:R-:W-:Y:S01]  /*44a0*/  IADD3 R147, P4, R147, R144.reuse, RZ ;  /* 0x0000009093937210 */ /* 0x080fe20007f9e0ff */
[--C-:B------:R-:W-:Y:S01]  /*44b0*/  IMAD.X R122, R122, 0x1, R143.reuse, P2 ;  /* 0x000000017a7a7824 */ /* 0x100fe200010e068f */
[----:B------:R1:W-:Y:S01]  /*44c0*/  LDGSTS.E [R151+0x7200], desc[UR14][R96.64], P1 ;  /* 0x0720000060977fae */ /* 0x0003e2000892184e */
[-C--:B------:R-:W-:Y:S01]  /*44d0*/  IADD3 R129, P2, R129, R144.reuse, RZ ;  /* 0x0000009081817210 */ /* 0x080fe20007f5e0ff */
[--C-:B------:R-:W-:Y:S01]  /*44e0*/  IMAD.X R112, R112, 0x1, R143.reuse, P3 ;  /* 0x0000000170707824 */ /* 0x100fe200018e068f */
[-C--:B------:R-:W-:Y:S01]  /*44f0*/  IADD3 R117, P3, R117, R144.reuse, RZ ;  /* 0x0000009075757210 */ /* 0x080fe20007f7e0ff */
[----:B------:R1:W-:Y:S01]  /*4500*/  LDGSTS.E [R151+0x7600], desc[UR14][R98.64], P1 ;  /* 0x0760000062977fae */ /* 0x0003e2000892184e */
[--C-:B------:R-:W-:Y:S01]  /*4510*/  IMAD.X R114, R114, 0x1, R143.reuse, P4 ;  /* 0x0000000172727824 */ /* 0x100fe200020e068f */
[-C--:B------:R-:W-:Y:S01]  /*4520*/  IADD3 R121, P4, R121, R144.reuse, RZ ;  /* 0x0000009079797210 */ /* 0x080fe20007f9e0ff */
[--C-:B------:R-:W-:Y:S01]  /*4530*/  IMAD.X R110, R110, 0x1, R143.reuse, P2 ;  /* 0x000000016e6e7824 */ /* 0x100fe200010e068f */
[----:B------:R1:W-:Y:S01]  /*4540*/  LDGSTS.E [R151+0x7a00], desc[UR14][R100.64], P1 ;  /* 0x07a0000064977fae */ /* 0x0003e2000892184e */
[----:B------:R-:W-:Y:S01]  /*4550*/  ISETP.NE.U32.AND P2, PT, R145, UR4, PT ;  /* 0x0000000491007c0c */ /* 0x000fe2000bf45070 */
[--C-:B------:R-:W-:Y:S01]  /*4560*/  IMAD.X R116, R116, 0x1, R143.reuse, P5 ;  /* 0x0000000174747824 */ /* 0x100fe200028e068f */
[-C--:B------:R-:W-:Y:S01]  /*4570*/  IADD3 R123, P5, R123, R144.reuse, RZ ;  /* 0x000000907b7b7210 */ /* 0x080fe20007fbe0ff */
[----:B------:R1:W-:Y:S01]  /*4580*/  LDGSTS.E [R151+0x7e00], desc[UR14][R102.64], P1 ;  /* 0x07e0000066977fae */ /* 0x0003e2000892184e */
[-C--:B------:R-:W-:Y:S01]  /*4590*/  IADD3 R115, P1, R115, R144.reuse, RZ ;  /* 0x0000009073737210 */ /* 0x080fe20007f3e0ff */
[--C-:B------:R-:W-:Y:S01]  /*45a0*/  IMAD.X R124, R124, 0x1, R143.reuse, P3 ;  /* 0x000000017c7c7824 */ /* 0x100fe200018e068f */
[-C--:B------:R-:W-:Y:S01]  /*45b0*/  IADD3 R131, P3, R131, R144.reuse, RZ ;  /* 0x0000009083837210 */ /* 0x080fe20007f7e0ff */
[--C-:B------:R-:W-:Y:S01]  /*45c0*/  IMAD.X R126, R126, 0x1, R143.reuse, P4 ;  /* 0x000000017e7e7824 */ /* 0x100fe200020e068f */
[-C--:B------:R-:W-:Y:S01]  /*45d0*/  IADD3 R133, P4, R133, R144.reuse, RZ ;  /* 0x0000009085857210 */ /* 0x080fe20007f9e0ff */
[--C-:B------:R-:W-:Y:S01]  /*45e0*/  IMAD.X R120, R120, 0x1, R143.reuse, P1 ;  /* 0x0000000178787824 */ /* 0x100fe200008e068f */
[-C--:B------:R-:W-:Y:S01]  /*45f0*/  IADD3 R127, P1, R127, R144.reuse, RZ ;  /* 0x000000907f7f7210 */ /* 0x080fe20007f3e0ff */
[--C-:B------:R-:W-:Y:S01]  /*4600*/  IMAD.X R128, R128, 0x1, R143.reuse, P5 ;  /* 0x0000000180807824 */ /* 0x100fe200028e068f */
[----:B------:R-:W-:Y:S01]  /*4610*/  IADD3 R135, P5, R135, R144, RZ ;  /* 0x0000009087877210 */ /* 0x000fe20007fbe0ff */
[----:B------:R-:W0:Y:S01]  /*4620*/  LDGDEPBAR ;  /* 0x00000000000079af */ /* 0x000e220000000000 */
[----:B------:R-:W-:-:S02]  /*4630*/  IMAD.X R90, R90, 0x1, R143, P3 ;  /* 0x000000015a5a7824 */ /* 0x000fc400018e068f */
[--C-:B------:R-:W-:Y:S01]  /*4640*/  IMAD.X R136, R136, 0x1, R143.reuse, P1 ;  /* 0x0000000188887824 */ /* 0x100fe200008e068f */
[----:B------:R-:W-:Y:S01]  /*4650*/  LEA R130, P1, R3, R130, 0x2 ;  /* 0x0000008203827211 */ /* 0x000fe200078210ff */
[--C-:B------:R-:W-:Y:S02]  /*4660*/  IMAD.X R138, R138, 0x1, R143.reuse, P4 ;  /* 0x000000018a8a7824 */ /* 0x100fe400020e068f */
[----:B------:R-:W-:Y:S02]  /*4670*/  IMAD.X R140, R140, 0x1, R143, P5 ;  /* 0x000000018c8c7824 */ /* 0x000fe400028e068f */
[----:B------:R-:W-:Y:S01]  /*4680*/  IMAD.X R139, R139, 0x1, R146, P1 ;  /* 0x000000018b8b7824 */ /* 0x000fe200008e0692 */
[----:B-1----:R-:W-:Y:S07]  /*4690*/  @P2 BRA `(.L_x_1) ;  /* 0xfffffff000182947 */ /* 0x002fee000383ffff */
.L_x_0:
[----:B------:R-:W-:Y:S02]  /*46a0*/  WARPGROUP.DEPBAR.LE gsb0, 0x0 ;  /* 0x00008000000079c5 */ /* 0x000fe40000010000 */
[----:B------:R-:W-:-:S04]  /*46b0*/  DEPBAR.LE SB0, 0x0 ;  /* 0x000080000000791a */ /* 0x000fc80000000000 */
[----:B------:R-:W-:Y:S01]  /*46c0*/  IADD3 R87, R87, UR7, R74 ;  /* 0x0000000757577c10 */ /* 0x000fe2000fffe04a */
[----:B------:R-:W-:Y:S01]  /*46d0*/  ULDC UR4, c[0x0][0x244] ;  /* 0x0000910000047ab9 */ /* 0x000fe20000000800 */
[----:B------:R-:W-:Y:S01]  /*46e0*/  LEA R3, R64, UR7, 0x5 ;  /* 0x0000000740037c11 */ /* 0x000fe2000f8e28ff */
[C---:B------:R-:W-:Y:S01]  /*46f0*/  IMAD.IADD R92, R72.reuse, 0x1, R71 ;  /* 0x00000001485c7824 */ /* 0x040fe200078e0247 */
[----:B------:R-:W-:Y:S01]  /*4700*/  LOP3.LUT R4, R72, 0x3c, R79, 0xfe, !PT ;  /* 0x0000003c48047812 */ /* 0x000fe200078efe4f */
[----:B------:R-:W-:Y:S01]  /*4710*/  IMAD.IADD R87, R16, 0x1, R87 ;  /* 0x0000000110577824 */ /* 0x000fe200078e0257 */
[----:B------:R-:W-:Y:S01]  /*4720*/  BAR.SYNC.DEFER_BLOCKING 0x0 ;  /* 0x0000000000007b1d */ /* 0x000fe20000010000 */
[----:B------:R-:W-:Y:S01]  /*4730*/  IMAD R68, R68, 0x10, R3 ;  /* 0x0000001044447824 */ /* 0x000fe200078e0203 */
[----:B------:R-:W-:Y:S01]  /*4740*/  ISETP.LT.AND P1, PT, R4, R95, !P0 ;  /* 0x0000005f0400720c */ /* 0x000fe20004721270 */
[C---:B------:R-:W-:Y:S01]  /*4750*/  IMAD.IADD R108, R72.reuse, 0x1, R81 ;  /* 0x00000001486c7824 */ /* 0x040fe200078e0251 */
[----:B------:R-:W-:-:S04]  /*4760*/  LOP3.LUT R18, R72, R79, RZ, 0xfc, !PT ;  /* 0x0000004f48127212 */ /* 0x000fc800078efcff */
[----:B------:R-:W1:Y:S01]  /*4770*/  LDC R3, c[0x0][0x248] ;  /* 0x00009200ff037b82 */ /* 0x000e620000000800 */
[--C-:B------:R-:W-:Y:S02]  /*4780*/  LOP3.LUT R20, R72, 0x4, R79.reuse, 0xfe, !PT ;  /* 0x0000000448147812 */ /* 0x100fe400078efe4f */
[----:B------:R-:W-:Y:S02]  /*4790*/  ISETP.LT.AND P4, PT, R18, R95, !P0 ;  /* 0x0000005f1200720c */ /* 0x000fe40004781270 */
[----:B------:R-:W-:Y:S02]  /*47a0*/  LEA.HI R85, R85, R72, RZ, 0x1a ;  /* 0x0000004855557211 */ /* 0x000fe400078fd0ff */
[C-C-:B------:R-:W-:Y:S02]  /*47b0*/  LOP3.LUT R2, R72.reuse, 0x3a, R79.reuse, 0xfe, !PT ;  /* 0x0000003a48027812 */ /* 0x140fe400078efe4f */
[C-C-:B------:R-:W-:Y:S02]  /*47c0*/  LOP3.LUT R0, R72.reuse, 0x38, R79.reuse, 0xfe, !PT ;  /* 0x0000003848007812 */ /* 0x140fe400078efe4f */
[----:B------:R-:W-:-:S02]  /*47d0*/  LOP3.LUT R82, R72, 0x36, R79, 0xfe, !PT ;  /* 0x0000003648527812 */ /* 0x000fc400078efe4f */
[C-C-:B------:R-:W-:Y:S02]  /*47e0*/  LOP3.LUT R66, R72.reuse, 0x34, R79.reuse, 0xfe, !PT ;  /* 0x0000003448427812 */ /* 0x140fe400078efe4f */
[C-C-:B------:R-:W-:Y:S02]  /*47f0*/  LOP3.LUT R74, R72.reuse, 0x32, R79.reuse, 0xfe, !PT ;  /* 0x00000032484a7812 */ /* 0x140fe400078efe4f */
[C-C-:B------:R-:W-:Y:S01]  /*4800*/  LOP3.LUT R70, R72.reuse, 0x30, R79.reuse, 0xfe, !PT ;  /* 0x0000003048467812 */ /* 0x140fe200078efe4f */
[----:B------:R2:W-:Y:S01]  /*4810*/  STSM.16.M88.4 [R87], R24 ;  /* 0x0000001857007844 */ /* 0x0005e20000000200 */
[C-C-:B------:R-:W-:Y:S02]  /*4820*/  LOP3.LUT R76, R72.reuse, 0x2c, R79.reuse, 0xfe, !PT ;  /* 0x0000002c484c7812 */ /* 0x140fe400078efe4f */
[C-C-:B------:R-:W-:Y:S01]  /*4830*/  LOP3.LUT R78, R72.reuse, 0x2a, R79.reuse, 0xfe, !PT ;  /* 0x0000002a484e7812 */ /* 0x140fe200078efe4f */
[----:B------:R-:W-:Y:S01]  /*4840*/  BAR.SYNC.DEFER_BLOCKING 0x0 ;  /* 0x0000000000007b1d */ /* 0x000fe20000010000 */
[----:B------:R-:W-:-:S02]  /*4850*/  LOP3.LUT R80, R72, 0x28, R79, 0xfe, !PT ;  /* 0x0000002848507812 */ /* 0x000fc400078efe4f */
[C-C-:B------:R-:W-:Y:S02]  /*4860*/  LOP3.LUT R84, R72.reuse, 0x26, R79.reuse, 0xfe, !PT ;  /* 0x0000002648547812 */ /* 0x140fe400078efe4f */
[C-C-:B------:R-:W-:Y:S02]  /*4870*/  LOP3.LUT R86, R72.reuse, 0x24, R79.reuse, 0xfe, !PT ;  /* 0x0000002448567812 */ /* 0x140fe400078efe4f */
[C-C-:B------:R-:W-:Y:S02]  /*4880*/  LOP3.LUT R88, R72.reuse, 0x22, R79.reuse, 0xfe, !PT ;  /* 0x0000002248587812 */ /* 0x140fe400078efe4f */
[C-C-:B------:R-:W-:Y:S02]  /*4890*/  LOP3.LUT R90, R72.reuse, 0x20, R79.reuse, 0xfe, !PT ;  /* 0x00000020485a7812 */ /* 0x140fe400078efe4f */
[C-C-:B------:R-:W-:Y:S01]  /*48a0*/  LOP3.LUT R94, R72.reuse, 0x1c, R79.reuse, 0xfe, !PT ;  /* 0x0000001c485e7812 */ /* 0x140fe200078efe4f */
[----:B--2---:R-:W-:Y:S01]  /*48b0*/  IMAD R25, R83, UR4, RZ ;  /* 0x0000000453197c24 */ /* 0x004fe2000f8e02ff */
[----:B------:R-:W-:Y:S01]  /*48c0*/  ULDC.64 UR4, c[0x0][0x220] ;  /* 0x0000880000047ab9 */ /* 0x000fe20000000a00 */
[----:B------:R-:W-:-:S02]  /*48d0*/  LOP3.LUT R96, R72, 0x1a, R79, 0xfe, !PT ;  /* 0x0000001a48607812 */ /* 0x000fc400078efe4f */
[C-C-:B------:R-:W-:Y:S02]  /*48e0*/  LOP3.LUT R98, R72.reuse, 0x18, R79.reuse, 0xfe, !PT ;  /* 0x0000001848627812 */ /* 0x140fe400078efe4f */
[C---:B------:R-:W-:Y:S02]  /*48f0*/  LEA R24, P2, R25.reuse, UR4, 0x2 ;  /* 0x0000000419187c11 */ /* 0x040fe4000f8410ff */
[--C-:B------:R-:W-:Y:S02]  /*4900*/  LOP3.LUT R100, R72, 0x16, R79.reuse, 0xfe, !PT ;  /* 0x0000001648647812 */ /* 0x100fe400078efe4f */
[----:B------:R-:W-:Y:S01]  /*4910*/  LEA.HI.X.SX32 R25, R25, UR5, 0x2, P2 ;  /* 0x0000000519197c11 */ /* 0x000fe200090f16ff */
[----:B------:R-:W2:Y:S01]  /*4920*/  LDS.128 R60, [R68] ;  /* 0x00000000443c7984 */ /* 0x000ea20000000c00 */
[----:B------:R-:W-:Y:S02]  /*4930*/  ISETP.LT.AND P2, PT, R20, R95, !P0 ;  /* 0x0000005f1400720c */ /* 0x000fe40004741270 */
[C-C-:B------:R-:W-:Y:S01]  /*4940*/  LOP3.LUT R102, R72.reuse, 0x14, R79.reuse, 0xfe, !PT ;  /* 0x0000001448667812 */ /* 0x140fe200078efe4f */
[----:B------:R-:W-:Y:S01]  /*4950*/  BAR.SYNC.DEFER_BLOCKING 0x0 ;  /* 0x0000000000007b1d */ /* 0x000fe20000010000 */
[----:B------:R-:W-:-:S02]  /*4960*/  LOP3.LUT R104, R72, 0x12, R79, 0xfe, !PT ;  /* 0x0000001248687812 */ /* 0x000fc400078efe4f */
[C-C-:B------:R-:W-:Y:S02]  /*4970*/  LOP3.LUT R106, R72.reuse, 0x10, R79.reuse, 0xfe, !PT ;  /* 0x00000010486a7812 */ /* 0x140fe400078efe4f */
[C-C-:B------:R-:W-:Y:S02]  /*4980*/  LOP3.LUT R110, R72.reuse, 0xc, R79.reuse, 0xfe, !PT ;  /* 0x0000000c486e7812 */ /* 0x140fe400078efe4f */
[C-C-:B------:R-:W-:Y:S02]  /*4990*/  LOP3.LUT R112, R72.reuse, 0xa, R79.reuse, 0xfe, !PT ;  /* 0x0000000a48707812 */ /* 0x140fe400078efe4f */
[C-C-:B------:R-:W-:Y:S02]  /*49a0*/  LOP3.LUT R114, R72.reuse, 0x8, R79.reuse, 0xfe, !PT ;  /* 0x0000000848727812 */ /* 0x140fe400078efe4f */
[C-C-:B------:R-:W-:Y:S02]  /*49b0*/  LOP3.LUT R116, R72.reuse, 0x6, R79.reuse, 0xfe, !PT ;  /* 0x0000000648747812 */ /* 0x140fe400078efe4f */
[----:B------:R-:W-:-:S04]  /*49c0*/  LOP3.LUT R72, R72, 0x2, R79, 0xfe, !PT ;  /* 0x0000000248487812 */ /* 0x000fc800078efe4f */
[C---:B------:R-:W-:Y:S01]  /*49d0*/  ISETP.LT.AND P3, PT, R72.reuse, R95, !P0 ;  /* 0x0000005f4800720c */ /* 0x040fe20004761270 */
[-C--:B-1----:R-:W-:Y:S01]  /*49e0*/  IMAD R72, R72, R3.reuse, RZ ;  /* 0x0000000348487224 */ /* 0x082fe200078e02ff */
[----:B------:R1:W-:Y:S01]  /*49f0*/  STSM.16.M88.4 [R87], R28 ;  /* 0x0000001c57007844 */ /* 0x0003e20000000200 */
[----:B------:R-:W-:Y:S01]  /*4a00*/  BAR.SYNC.DEFER_BLOCKING 0x0 ;  /* 0x0000000000007b1d */ /* 0x000fe20000010000 */
[----:B-1----:R-:W-:Y:S02]  /*4a10*/  IMAD R31, R20, R3, RZ ;  /* 0x00000003141f7224 */ /* 0x002fe400078e02ff */
[----:B------:R-:W-:-:S04]  /*4a20*/  LEA R28, P5, R72, R24, 0x2 ;  /* 0x00000018481c7211 */ /* 0x000fc800078a10ff */
[----:B------:R-:W-:Y:S01]  /*4a30*/  LEA.HI.X.SX32 R29, R72, R25, 0x2, P5 ;  /* 0x00000019481d7211 */ /* 0x000fe200028f16ff */
[----:B------:R-:W1:Y:S01]  /*4a40*/  LDS.128 R56, [R68] ;  /* 0x0000000044387984 */ /* 0x000e620000000c00 */
[----:B------:R-:W-:Y:S06]  /*4a50*/  BAR.SYNC.DEFER_BLOCKING 0x0 ;  /* 0x0000000000007b1d */ /* 0x000fec0000010000 */
[----:B------:R3:W-:Y:S02]  /*4a60*/  STSM.16.M88.4 [R87], R32 ;  /* 0x0000002057007844 */ /* 0x0007e40000000200 */
[----:B------:R-:W-:Y:S01]  /*4a70*/  BAR.SYNC.DEFER_BLOCKING 0x0 ;  /* 0x0000000000007b1d */ /* 0x000fe20000010000 */
[----:B---3--:R-:W-:-:S05]  /*4a80*/  IMAD R33, R116, R3, RZ ;  /* 0x0000000374217224 */ /* 0x008fca00078e02ff */
[----:B------:R-:W-:-:S04]  /*4a90*/  LEA R32, P5, R33, R24, 0x2 ;  /* 0x0000001821207211 */ /* 0x000fc800078a10ff */
[----:B------:R-:W-:Y:S01]  /*4aa0*/  LEA.HI.X.SX32 R33, R33, R25, 0x2, P5 ;  /* 0x0000001921217211 */ /* 0x000fe200028f16ff */
[----:B------:R-:W3:Y:S01]  /*4ab0*/  LDS.128 R4, [R68] ;  /* 0x0000000044047984 */ /* 0x000ee20000000c00 */
[----:B------:R-:W-:Y:S06]  /*4ac0*/  BAR.SYNC.DEFER_BLOCKING 0x0 ;  /* 0x0000000000007b1d */ /* 0x000fec0000010000 */
[----:B------:R4:W-:Y:S02]  /*4ad0*/  STSM.16.M88.4 [R87], R36 ;  /* 0x0000002457007844 */ /* 0x0009e40000000200 */
[----:B------:R-:W-:Y:S01]  /*4ae0*/  BAR.SYNC.DEFER_BLOCKING 0x0 ;  /* 0x0000000000007b1d */ /* 0x000fe20000010000 */
[----:B----4-:R-:W-:-:S02]  /*4af0*/  IMAD R36, R18, R3, RZ ;  /* 0x0000000312247224 */ /* 0x010fc400078e02ff */
[-C--:B------:R-:W-:Y:S02]  /*4b00*/  IMAD R37, R110, R3.reuse, RZ ;  /* 0x000000036e257224 */ /* 0x080fe400078e02ff */
[----:B------:R-:W-:Y:S01]  /*4b10*/  IMAD R38, R108, R3, RZ ;  /* 0x000000036c267224 */ /* 0x000fe200078e02ff */
[----:B------:R-:W-:-:S04]  /*4b20*/  LEA R26, P6, R36, R24, 0x2 ;  /* 0x00000018241a7211 */ /* 0x000fc800078c10ff */
[-C--:B------:R-:W-:Y:S01]  /*4b30*/  LEA.HI.X.SX32 R27, R36, R25.reuse, 0x2, P6 ;  /* 0x00000019241b7211 */ /* 0x080fe200030f16ff */
[----:B------:R-:W-:Y:S01]  /*4b40*/  IMAD R36, R3, 0x20, R36 ;  /* 0x0000002003247824 */ /* 0x000fe200078e0224 */
[C---:B------:R-:W-:Y:S01]  /*4b50*/  LEA R30, P6, R31.reuse, R24, 0x2 ;  /* 0x000000181f1e7211 */ /* 0x040fe200078c10ff */
[----:B------:R-:W4:Y:S03]  /*4b60*/  LDS.128 R8, [R68] ;  /* 0x0000000044087984 */ /* 0x000f260000000c00 */
[----:B------:R-:W-:Y:S01]  /*4b70*/  LEA.HI.X.SX32 R31, R31, R25, 0x2, P6 ;  /* 0x000000191f1f7211 */ /* 0x000fe200030f16ff */
[----:B------:R-:W-:Y:S06]  /*4b80*/  BAR.SYNC.DEFER_BLOCKING 0x0 ;  /* 0x0000000000007b1d */ /* 0x000fec0000010000 */
[----:B------:R-:W-:Y:S02]  /*4b90*/  STSM.16.M88.4 [R87], R40 ;  /* 0x0000002857007844 */ /* 0x000fe40000000200 */
[----:B------:R-:W-:Y:S06]  /*4ba0*/  BAR.SYNC.DEFER_BLOCKING 0x0 ;  /* 0x0000000000007b1d */ /* 0x000fec0000010000 */
[----:B------:R-:W5:Y:S02]  /*4bb0*/  LDS.128 R12, [R68] ;  /* 0x00000000440c7984 */ /* 0x000f640000000c00 */
        /* <DEDUP_REMOVED lines=11> */
[----:B--2---:R2:W-:Y:S01]  /*4c70*/  @P4 STG.E desc[UR14][R26.64], R60 ;  /* 0x0000003c1a004986 */ /* 0x0045e2000c10190e */
[----:B------:R-:W-:-:S03]  /*4c80*/  ISETP.LT.AND P4, PT, R116, R95, !P0 ;  /* 0x0000005f7400720c */ /* 0x000fc60004781270 */
[----:B------:R1:W-:Y:S01]  /*4c90*/  @P3 STG.E desc[UR14][R28.64], R61 ;  /* 0x0000003d1c003986 */ /* 0x0003e2000c10190e */
[C---:B------:R-:W-:Y:S01]  /*4ca0*/  ISETP.LT.AND P3, PT, R114.reuse, R95, !P0 ;  /* 0x0000005f7200720c */ /* 0x040fe20004761270 */
[----:B------:R-:W-:Y:S02]  /*4cb0*/  IMAD R114, R114, R3, RZ ;  /* 0x0000000372727224 */ /* 0x000fe400078e02ff */
[----:B------:R3:W-:Y:S01]  /*4cc0*/  @P2 STG.E desc[UR14][R30.64], R62 ;  /* 0x0000003e1e002986 */ /* 0x0007e2000c10190e */
[C---:B------:R-:W-:Y:S01]  /*4cd0*/  ISETP.LT.AND P2, PT, R112.reuse, R95, !P0 ;  /* 0x0000005f7000720c */ /* 0x040fe20004741270 */
[----:B------:R-:W-:Y:S01]  /*4ce0*/  IMAD R112, R112, R3, RZ ;  /* 0x0000000370707224 */ /* 0x000fe200078e02ff */
[----:B--2---:R-:W-:-:S03]  /*4cf0*/  LEA R26, P6, R114, R24, 0x2 ;  /* 0x00000018721a7211 */ /* 0x004fc600078c10ff */
[----:B------:R-:W-:Y:S01]  /*4d00*/  @P4 STG.E desc[UR14][R32.64], R63 ;  /* 0x0000003f20004986 */ /* 0x000fe2000c10190e */
[-C--:B------:R-:W-:Y:S02]  /*4d10*/  LEA R34, P5, R112, R24.reuse, 0x2 ;  /* 0x0000001870227211 */ /* 0x080fe400078a10ff */
[----:B------:R-:W-:Y:S02]  /*4d20*/  ISETP.LT.AND P4, PT, R110, R95, !P0 ;  /* 0x0000005f6e00720c */ /* 0x000fe40004781270 */
[-C--:B------:R-:W-:Y:S02]  /*4d30*/  LEA.HI.X.SX32 R27, R114, R25.reuse, 0x2, P6 ;  /* 0x00000019721b7211 */ /* 0x080fe400030f16ff */
[----:B-1----:R-:W-:Y:S02]  /*4d40*/  LEA R28, P6, R37, R24, 0x2 ;  /* 0x00000018251c7211 */ /* 0x002fe400078c10ff */
[----:B------:R-:W-:Y:S01]  /*4d50*/  LEA.HI.X.SX32 R35, R112, R25, 0x2, P5 ;  /* 0x0000001970237211 */ /* 0x000fe200028f16ff */
[----:B------:R1:W-:Y:S01]  /*4d60*/  @P3 STG.E desc[UR14][R26.64], R56 ;  /* 0x000000381a003986 */ /* 0x0003e2000c10190e */
[----:B------:R-:W-:-:S02]  /*4d70*/  ISETP.LT.AND P3, PT, R108, R95, !P0 ;  /* 0x0000005f6c00720c */ /* 0x000fc40004761270 */
[----:B------:R-:W-:Y:S01]  /*4d80*/  LEA.HI.X.SX32 R29, R37, R25, 0x2, P6 ;  /* 0x00000019251d7211 */ /* 0x000fe200030f16ff */
[----:B------:R2:W-:Y:S01]  /*4d90*/  @P2 STG.E desc[UR14][R34.64], R57 ;  /* 0x0000003922002986 */ /* 0x0005e2000c10190e */
[C---:B------:R-:W-:Y:S01]  /*4da0*/  ISETP.LT.AND P2, PT, R106.reuse, R95, !P0 ;  /* 0x0000005f6a00720c */ /* 0x040fe20004741270 */
[----:B------:R-:W-:Y:S01]  /*4db0*/  IMAD R106, R106, R3, RZ ;  /* 0x000000036a6a7224 */ /* 0x000fe200078e02ff */
[-C--:B---3--:R-:W-:Y:S01]  /*4dc0*/  LEA R30, P5, R38, R24.reuse, 0x2 ;  /* 0x00000018261e7211 */ /* 0x088fe200078a10ff */
[----:B------:R3:W-:Y:S01]  /*4dd0*/  @P4 STG.E desc[UR14][R28.64], R58 ;  /* 0x0000003a1c004986 */ /* 0x0007e2000c10190e */
[C---:B------:R-:W-:Y:S01]  /*4de0*/  ISETP.LT.AND P4, PT, R104.reuse, R95, !P0 ;  /* 0x0000005f6800720c */ /* 0x040fe20004781270 */
[----:B------:R-:W-:Y:S01]  /*4df0*/  IMAD R104, R104, R3, RZ ;  /* 0x0000000368687224 */ /* 0x000fe200078e02ff */
[----:B------:R-:W-:Y:S01]  /*4e00*/  LEA.HI.X.SX32 R31, R38, R25, 0x2, P5 ;  /* 0x00000019261f7211 */ /* 0x000fe200028f16ff */
[-C--:B------:R-:W-:Y:S01]  /*4e10*/  IMAD R37, R102, R3.reuse, RZ ;  /* 0x0000000366257224 */ /* 0x080fe200078e02ff */
[-C--:B-1----:R-:W-:Y:S01]  /*4e20*/  LEA R26, P6, R106, R24.reuse, 0x2 ;  /* 0x000000186a1a7211 */ /* 0x082fe200078c10ff */
[----:B------:R-:W-:Y:S01]  /*4e30*/  IMAD R38, R100, R3, RZ ;  /* 0x0000000364267224 */ /* 0x000fe200078e02ff */
[----:B------:R-:W-:Y:S01]  /*4e40*/  LEA R32, P5, R104, R24, 0x2 ;  /* 0x0000001868207211 */ /* 0x000fe200078a10ff */
[----:B------:R-:W-:Y:S01]  /*4e50*/  @P3 STG.E desc[UR14][R30.64], R59 ;  /* 0x0000003b1e003986 */ /* 0x000fe2000c10190e */
[----:B------:R-:W-:-:S02]  /*4e60*/  LEA.HI.X.SX32 R27, R106, R25, 0x2, P6 ;  /* 0x000000196a1b7211 */ /* 0x000fc400030f16ff */
[----:B------:R-:W-:Y:S02]  /*4e70*/  ISETP.LT.AND P3, PT, R102, R95, !P0 ;  /* 0x0000005f6600720c */ /* 0x000fe40004761270 */
[----:B------:R-:W-:Y:S01]  /*4e80*/  LEA.HI.X.SX32 R33, R104, R25, 0x2, P5 ;  /* 0x0000001968217211 */ /* 0x000fe200028f16ff */
[----:B------:R1:W-:Y:S01]  /*4e90*/  @P2 STG.E desc[UR14][R26.64], R4 ;  /* 0x000000041a002986 */ /* 0x0003e2000c10190e */
[CC--:B--2---:R-:W-:Y:S02]  /*4ea0*/  LEA R34, P6, R37.reuse, R24.reuse, 0x2 ;  /* 0x0000001825227211 */ /* 0x0c4fe400078c10ff */
[----:B------:R-:W-:Y:S01]  /*4eb0*/  ISETP.LT.AND P2, PT, R100, R95, !P0 ;  /* 0x0000005f6400720c */ /* 0x000fe20004741270 */
[----:B------:R-:W-:Y:S01]  /*4ec0*/  @P4 STG.E desc[UR14][R32.64], R5 ;  /* 0x0000000520004986 */ /* 0x000fe2000c10190e */
[----:B---3--:R-:W-:Y:S02]  /*4ed0*/  LEA R28, P5, R38, R24, 0x2 ;  /* 0x00000018261c7211 */ /* 0x008fe400078a10ff */
[----:B------:R-:W-:-:S02]  /*4ee0*/  LEA.HI.X.SX32 R35, R37, R25, 0x2, P6 ;  /* 0x0000001925237211 */ /* 0x000fc400030f16ff */
[C---:B------:R-:W-:Y:S01]  /*4ef0*/  ISETP.LT.AND P4, PT, R98.reuse, R95, !P0 ;  /* 0x0000005f6200720c */ /* 0x040fe20004781270 */
[----:B------:R-:W-:Y:S01]  /*4f00*/  IMAD R98, R98, R3, RZ ;  /* 0x0000000362627224 */ /* 0x000fe200078e02ff */
[----:B------:R-:W-:Y:S01]  /*4f10*/  LEA.HI.X.SX32 R29, R38, R25, 0x2, P5 ;  /* 0x00000019261d7211 */ /* 0x000fe200028f16ff */
[----:B------:R-:W-:Y:S01]  /*4f20*/  @P3 STG.E desc[UR14][R34.64], R6 ;  /* 0x0000000622003986 */ /* 0x000fe2000c10190e */
[C---:B------:R-:W-:Y:S01]  /*4f30*/  ISETP.LT.AND P5, PT, R96.reuse, R95, !P0 ;  /* 0x0000005f6000720c */ /* 0x040fe200047a1270 */
[----:B------:R-:W-:Y:S01]  /*4f40*/  IMAD R96, R96, R3, RZ ;  /* 0x0000000360607224 */ /* 0x000fe200078e02ff */
[----:B-1----:R-:W-:Y:S01]  /*4f50*/  LEA R26, P3, R98, R24, 0x2 ;  /* 0x00000018621a7211 */ /* 0x002fe200078610ff */
[----:B------:R1:W-:Y:S01]  /*4f60*/  @P2 STG.E desc[UR14][R28.64], R7 ;  /* 0x000000071c002986 */ /* 0x0003e2000c10190e */
[C---:B------:R-:W-:Y:S01]  /*4f70*/  ISETP.LT.AND P2, PT, R94.reuse, R95, !P0 ;  /* 0x0000005f5e00720c */ /* 0x040fe20004741270 */
[----:B------:R-:W-:Y:S01]  /*4f80*/  IMAD R94, R94, R3, RZ ;  /* 0x000000035e5e7224 */ /* 0x000fe200078e02ff */
[----:B------:R-:W-:-:S02]  /*4f90*/  LEA.HI.X.SX32 R27, R98, R25, 0x2, P3 ;  /* 0x00000019621b7211 */ /* 0x000fc400018f16ff */
[-C--:B------:R-:W-:Y:S02]  /*4fa0*/  LEA R30, P6, R96, R24.reuse, 0x2 ;  /* 0x00000018601e7211 */ /* 0x080fe400078c10ff */
[----:B------:R-:W-:Y:S01]  /*4fb0*/  ISETP.LT.AND P3, PT, R92, R95, !P0 ;  /* 0x0000005f5c00720c */ /* 0x000fe20004761270 */
[----:B----4-:R2:W-:Y:S01]  /*4fc0*/  @P4 STG.E desc[UR14][R26.64], R8 ;  /* 0x000000081a004986 */ /* 0x0105e2000c10190e */
[----:B------:R-:W-:Y:S01]  /*4fd0*/  LEA.HI.X.SX32 R31, R96, R25, 0x2, P6 ;  /* 0x00000019601f7211 */ /* 0x000fe200030f16ff */
[----:B------:R-:W-:Y:S01]  /*4fe0*/  IMAD R92, R92, R3, RZ ;  /* 0x000000035c5c7224 */ /* 0x000fe200078e02ff */
[C---:B------:R-:W-:Y:S01]  /*4ff0*/  LEA R4, P4, R94.reuse, R24, 0x2 ;  /* 0x000000185e047211 */ /* 0x040fe200078810ff */
[----:B-1----:R-:W-:Y:S02]  /*5000*/  IMAD R28, R3, 0x2, R36 ;  /* 0x00000002031c7824 */ /* 0x002fe400078e0224 */
[----:B------:R1:W-:Y:S01]  /*5010*/  @P5 STG.E desc[UR14][R30.64], R9 ;  /* 0x000000091e005986 */ /* 0x0003e2000c10190e */
[----:B------:R-:W-:-:S02]  /*5020*/  LEA.HI.X.SX32 R5, R94, R25, 0x2, P4 ;  /* 0x000000195e057211 */ /* 0x000fc400020f16ff */
[----:B------:R-:W-:Y:S02]  /*5030*/  ISETP.LT.AND P5, PT, R90, R95, !P0 ;  /* 0x0000005f5a00720c */ /* 0x000fe400047a1270 */
[-C--:B------:R-:W-:Y:S01]  /*5040*/  LEA R6, P6, R92, R24.reuse, 0x2 ;  /* 0x000000185c067211 */ /* 0x080fe200078c10ff */
[----:B------:R3:W-:Y:S01]  /*5050*/  @P2 STG.E desc[UR14][R4.64], R10 ;  /* 0x0000000a04002986 */ /* 0x0007e2000c10190e */
[-C--:B--2---:R-:W-:Y:S02]  /*5060*/  LEA R26, P2, R36, R24.reuse, 0x2 ;  /* 0x00000018241a7211 */ /* 0x084fe400078410ff */
[-C--:B------:R-:W-:Y:S02]  /*5070*/  LEA.HI.X.SX32 R7, R92, R25.reuse, 0x2, P6 ;  /* 0x000000195c077211 */ /* 0x080fe400030f16ff */
[----:B------:R-:W-:Y:S01]  /*5080*/  LEA.HI.X.SX32 R27, R36, R25, 0x2, P2 ;  /* 0x00000019241b7211 */ /* 0x000fe200010f16ff */
[----:B-1----:R-:W-:Y:S01]  /*5090*/  IMAD R30, R3, 0x2, R28 ;  /* 0x00000002031e7824 */ /* 0x002fe200078e021c */
[----:B------:R-:W-:Y:S01]  /*50a0*/  ISETP.LT.AND P4, PT, R88, R95, !P0 ;  /* 0x0000005f5800720c */ /* 0x000fe20004781270 */
[----:B------:R1:W-:Y:S01]  /*50b0*/  @P3 STG.E desc[UR14][R6.64], R11 ;  /* 0x0000000b06003986 */ /* 0x0003e2000c10190e */
[----:B------:R-:W-:-:S02]  /*50c0*/  LEA R8, P6, R28, R24, 0x2 ;  /* 0x000000181c087211 */ /* 0x000fc400078c10ff */
[-C--:B------:R-:W-:Y:S01]  /*50d0*/  ISETP.LT.AND P2, PT, R86, R95.reuse, !P0 ;  /* 0x0000005f5600720c */ /* 0x080fe20004741270 */
[----:B-----5:R2:W-:Y:S01]  /*50e0*/  @P5 STG.E desc[UR14][R26.64], R12 ;  /* 0x0000000c1a005986 */ /* 0x0205e2000c10190e */
[C---:B---3--:R-:W-:Y:S01]  /*50f0*/  IMAD R10, R3.reuse, 0x2, R30 ;  /* 0x00000002030a7824 */ /* 0x048fe200078e021e */
[-C--:B------:R-:W-:Y:S02]  /*5100*/  LEA R4, P5, R30, R24.reuse, 0x2 ;  /* 0x000000181e047211 */ /* 0x080fe400078a10ff */
[----:B------:R-:W-:Y:S02]  /*5110*/  ISETP.LT.AND P3, PT, R84, R95, !P0 ;  /* 0x0000005f5400720c */ /* 0x000fe40004761270 */
[-C--:B------:R-:W-:Y:S01]  /*5120*/  LEA.HI.X.SX32 R9, R28, R25.reuse, 0x2, P6 ;  /* 0x000000191c097211 */ /* 0x080fe200030f16ff */
[C---:B------:R-:W-:Y:S01]  /*5130*/  IMAD R28, R3.reuse, 0x2, R10 ;  /* 0x00000002031c7824 */ /* 0x040fe200078e020a */
[-C--:B-1----:R-:W-:Y:S02]  /*5140*/  LEA R6, P6, R10, R24.reuse, 0x2 ;  /* 0x000000180a067211 */ /* 0x082fe400078c10ff */
[----:B------:R-:W-:Y:S01]  /*5150*/  LEA.HI.X.SX32 R5, R30, R25, 0x2, P5 ;  /* 0x000000191e057211 */ /* 0x000fe200028f16ff */
[----:B------:R1:W-:Y:S01]  /*5160*/  @P4 STG.E desc[UR14][R8.64], R13 ;  /* 0x0000000d08004986 */ /* 0x0003e2000c10190e */
[----:B------:R-:W-:Y:S01]  /*5170*/  ISETP.LT.AND P5, PT, R80, R95, !P0 ;  /* 0x0000005f5000720c */ /* 0x000fe200047a1270 */
[----:B--2---:R-:W-:Y:S01]  /*5180*/  IMAD R26, R3, 0x2, R28 ;  /* 0x00000002031a7824 */ /* 0x004fe200078e021c */
[----:B------:R-:W-:Y:S01]  /*5190*/  LEA.HI.X.SX32 R7, R10, R25, 0x2, P6 ;  /* 0x000000190a077211 */ /* 0x000fe200030f16ff */
[----:B------:R2:W-:Y:S01]  /*51a0*/  @P2 STG.E desc[UR14][R4.64], R14 ;  /* 0x0000000e04002986 */ /* 0x0005e2000c10190e */
[----:B------:R-:W-:Y:S01]  /*51b0*/  LEA R10, P6, R28, R24, 0x2 ;  /* 0x000000181c0a7211 */ /* 0x000fe200078c10ff */
[----:B------:R-:W-:Y:S01]  /*51c0*/  VIADD R12, R85, 0x2e ;  /* 0x0000002e550c7836 */ /* 0x000fe20000000000 */
[----:B------:R-:W-:Y:S01]  /*51d0*/  ISETP.LT.AND P2, PT, R78, R95, !P0 ;  /* 0x0000005f4e00720c */ /* 0x000fe20004741270 */
[----:B------:R3:W-:Y:S01]  /*51e0*/  @P3 STG.E desc[UR14][R6.64], R15 ;  /* 0x0000000f06003986 */ /* 0x0007e2000c10190e */
[----:B------:R-:W-:Y:S01]  /*51f0*/  LEA.HI.X.SX32 R11, R28, R25, 0x2, P6 ;  /* 0x000000191c0b7211 */ /* 0x000fe200030f16ff */
[----:B------:R-:W-:Y:S01]  /*5200*/  IMAD R28, R3, 0x2, R26 ;  /* 0x00000002031c7824 */ /* 0x000fe200078e021a */
[----:B------:R-:W-:-:S02]  /*5210*/  ISETP.LT.AND P3, PT, R76, R95, !P0 ;  /* 0x0000005f4c00720c */ /* 0x000fc40004761270 */
[-C--:B-1----:R-:W-:Y:S01]  /*5220*/  LEA R8, P6, R26, R24.reuse, 0x2 ;  /* 0x000000181a087211 */ /* 0x082fe200078c10ff */
[----:B------:R1:W-:Y:S01]  /*5230*/  @P5 STG.E desc[UR14][R10.64], R16 ;  /* 0x000000100a005986 */ /* 0x0003e2000c10190e */
[----:B------:R-:W-:Y:S01]  /*5240*/  ISETP.LT.AND P4, PT, R82, R95, !P0 ;  /* 0x0000005f5200720c */ /* 0x000fe20004781270 */
[C---:B--2---:R-:W-:Y:S01]  /*5250*/  IMAD R14, R3.reuse, 0x4, R28 ;  /* 0x00000004030e7824 */ /* 0x044fe200078e021c */
[-C--:B------:R-:W-:Y:S02]  /*5260*/  LEA R4, P5, R28, R24.reuse, 0x2 ;  /* 0x000000181c047211 */ /* 0x080fe400078a10ff */
[----:B------:R-:W-:Y:S01]  /*5270*/  LEA.HI.X.SX32 R9, R26, R25, 0x2, P6 ;  /* 0x000000191a097211 */ /* 0x000fe200030f16ff */
[C---:B------:R-:W-:Y:S01]  /*5280*/  IMAD R26, R3.reuse, 0x2, R14 ;  /* 0x00000002031a7824 */ /* 0x040fe200078e020e */
[C---:B------:R-:W-:Y:S01]  /*5290*/  ISETP.LT.AND P6, PT, R12.reuse, R95, !P0 ;  /* 0x0000005f0c00720c */ /* 0x040fe200047c1270 */
[----:B------:R-:W-:Y:S01]  /*52a0*/  IMAD R12, R12, R3, RZ ;  /* 0x000000030c0c7224 */ /* 0x000fe200078e02ff */
[----:B------:R-:W-:Y:S01]  /*52b0*/  LEA.HI.X.SX32 R5, R28, R25, 0x2, P5 ;  /* 0x000000191c057211 */ /* 0x000fe200028f16ff */
[----:B------:R2:W-:Y:S01]  /*52c0*/  @P2 STG.E desc[UR14][R8.64], R17 ;  /* 0x0000001108002986 */ /* 0x0005e2000c10190e */
[-C--:B------:R-:W-:Y:S01]  /*52d0*/  ISETP.LT.AND P2, PT, R74, R95.reuse, !P0 ;  /* 0x0000005f4a00720c */ /* 0x080fe20004741270 */
[C---:B------:R-:W-:Y:S01]  /*52e0*/  IMAD R28, R3.reuse, 0x2, R26 ;  /* 0x00000002031c7824 */ /* 0x040fe200078e021a */
[-C--:B---3--:R-:W-:Y:S01]  /*52f0*/  LEA R6, P5, R12, R24.reuse, 0x2 ;  /* 0x000000180c067211 */ /* 0x088fe200078a10ff */
[----:B------:R3:W-:Y:S01]  /*5300*/  @P3 STG.E desc[UR14][R4.64], R18 ;  /* 0x0000001204003986 */ /* 0x0007e2000c10190e */
[----:B------:R-:W-:Y:S01]  /*5310*/  ISETP.LT.AND P3, PT, R70, R95, !P0 ;  /* 0x0000005f4600720c */ /* 0x000fe20004761270 */
[----:B------:R-:W-:Y:S01]  /*5320*/  IMAD R30, R3, 0x2, R28 ;  /* 0x00000002031e7824 */ /* 0x000fe200078e021c */
[----:B------:R-:W-:Y:S01]  /*5330*/  LEA.HI.X.SX32 R7, R12, R25, 0x2, P5 ;  /* 0x000000190c077211 */ /* 0x000fe200028f16ff */
[----:B------:R-:W4:Y:S01]  /*5340*/  LDS.128 R68, [R68] ;  /* 0x0000000044447984 */ /* 0x000f220000000c00 */
[----:B-1----:R-:W-:Y:S01]  /*5350*/  LEA R10, P5, R14, R24, 0x2 ;  /* 0x000000180e0a7211 */ /* 0x002fe200078a10ff */
[----:B------:R-:W-:-:S02]  /*5360*/  VIADD R16, R85, 0x3e ;  /* 0x0000003e55107836 */ /* 0x000fc40000000000 */
[----:B------:R1:W-:Y:S01]  /*5370*/  @P6 STG.E desc[UR14][R6.64], R19 ;  /* 0x0000001306006986 */ /* 0x0003e2000c10190e */
[-C--:B--2---:R-:W-:Y:S01]  /*5380*/  LEA R8, P6, R26, R24.reuse, 0x2 ;  /* 0x000000181a087211 */ /* 0x084fe200078c10ff */
[----:B------:R-:W-:Y:S01]  /*5390*/  IMAD R17, R16, R3, RZ ;  /* 0x0000000310117224 */ /* 0x000fe200078e02ff */
[-C--:B------:R-:W-:Y:S01]  /*53a0*/  LEA.HI.X.SX32 R11, R14, R25.reuse, 0x2, P5 ;  /* 0x000000190e0b7211 */ /* 0x080fe200028f16ff */
[C---:B---3--:R-:W-:Y:S01]  /*53b0*/  IMAD R18, R3.reuse, 0x2, R30 ;  /* 0x0000000203127824 */ /* 0x048fe200078e021e */
[----:B------:R-:W-:Y:S02]  /*53c0*/  LEA.HI.X.SX32 R9, R26, R25, 0x2, P6 ;  /* 0x000000191a097211 */ /* 0x000fe400030f16ff */
[----:B------:R-:W-:Y:S01]  /*53d0*/  ISETP.LT.AND P5, PT, R66, R95, !P0 ;  /* 0x0000005f4200720c */ /* 0x000fe200047a1270 */
[----:B------:R2:W-:Y:S01]  /*53e0*/  @P3 STG.E desc[UR14][R10.64], R20 ;  /* 0x000000140a003986 */ /* 0x0005e2000c10190e */
[----:B------:R-:W-:Y:S01]  /*53f0*/  IMAD R26, R3, 0x2, R18 ;  /* 0x00000002031a7824 */ /* 0x000fe200078e0212 */
[----:B------:R-:W-:-:S02]  /*5400*/  LEA R12, P3, R18, R24, 0x2 ;  /* 0x00000018120c7211 */ /* 0x000fc400078610ff */
[----:B------:R3:W-:Y:S01]  /*5410*/  @P2 STG.E desc[UR14][R8.64], R21 ;  /* 0x0000001508002986 */ /* 0x0007e2000c10190e */
[-C--:B------:R-:W-:Y:S01]  /*5420*/  LEA R4, P2, R28, R24.reuse, 0x2 ;  /* 0x000000181c047211 */ /* 0x080fe200078410ff */
[----:B------:R-:W-:Y:S01]  /*5430*/  IMAD R3, R3, 0x2, R26 ;  /* 0x0000000203037824 */ /* 0x000fe200078e021a */
[-C--:B------:R-:W-:Y:S02]  /*5440*/  LEA.HI.X.SX32 R13, R18, R25.reuse, 0x2, P3 ;  /* 0x00000019120d7211 */ /* 0x080fe400018f16ff */
[----:B------:R-:W-:Y:S02]  /*5450*/  LEA.HI.X.SX32 R5, R28, R25, 0x2, P2 ;  /* 0x000000191c057211 */ /* 0x000fe400010f16ff */
[----:B------:R-:W-:Y:S02]  /*5460*/  LEA R14, P2, R26, R24, 0x2 ;  /* 0x000000181a0e7211 */ /* 0x000fe400078410ff */
[----:B------:R-:W-:Y:S01]  /*5470*/  ISETP.LT.AND P3, PT, R0, R95, !P0 ;  /* 0x0000005f0000720c */ /* 0x000fe20004761270 */
[----:B------:R3:W-:Y:S01]  /*5480*/  @P5 STG.E desc[UR14][R4.64], R22 ;  /* 0x0000001604005986 */ /* 0x0007e2000c10190e */
[----:B------:R-:W-:-:S02]  /*5490*/  LEA.HI.X.SX32 R15, R26, R25, 0x2, P2 ;  /* 0x000000191a0f7211 */ /* 0x000fc400010f16ff */
[-C--:B-1----:R-:W-:Y:S02]  /*54a0*/  LEA R6, P6, R30, R24.reuse, 0x2 ;  /* 0x000000181e067211 */ /* 0x082fe400078c10ff */
[-C--:B------:R-:W-:Y:S02]  /*54b0*/  ISETP.LT.AND P2, PT, R2, R95.reuse, !P0 ;  /* 0x0000005f0200720c */ /* 0x080fe40004741270 */
[----:B------:R-:W-:Y:S02]  /*54c0*/  ISETP.LT.AND P0, PT, R16, R95, !P0 ;  /* 0x0000005f1000720c */ /* 0x000fe40004701270 */
[----:B------:R-:W-:Y:S02]  /*54d0*/  LEA.HI.X.SX32 R7, R30, R25, 0x2, P6 ;  /* 0x000000191e077211 */ /* 0x000fe400030f16ff */
[----:B--2---:R-:W-:-:S03]  /*54e0*/  LEA R10, P6, R3, R24, 0x2 ;  /* 0x00000018030a7211 */ /* 0x004fc600078c10ff */
[----:B------:R3:W-:Y:S01]  /*54f0*/  @P4 STG.E desc[UR14][R6.64], R23 ;  /* 0x0000001706004986 */ /* 0x0007e2000c10190e */
[-C--:B------:R-:W-:Y:S02]  /*5500*/  LEA.HI.X.SX32 R11, R3, R25.reuse, 0x2, P6 ;  /* 0x00000019030b7211 */ /* 0x080fe400030f16ff */
[C---:B------:R-:W-:Y:S01]  /*5510*/  LEA R24, P6, R17.reuse, R24, 0x2 ;  /* 0x0000001811187211 */ /* 0x040fe200078c10ff */
[----:B----4-:R3:W-:Y:S03]  /*5520*/  @P3 STG.E desc[UR14][R12.64], R68 ;  /* 0x000000440c003986 */ /* 0x0107e6000c10190e */
[----:B------:R-:W-:Y:S01]  /*5530*/  LEA.HI.X.SX32 R25, R17, R25, 0x2, P6 ;  /* 0x0000001911197211 */ /* 0x000fe200030f16ff */
[----:B------:R3:W-:Y:S04]  /*5540*/  @P2 STG.E desc[UR14][R14.64], R69 ;  /* 0x000000450e002986 */ /* 0x0007e8000c10190e */
[----:B------:R3:W-:Y:S01]  /*5550*/  @P1 STG.E desc[UR14][R10.64], R70 ;  /* 0x000000460a001986 */ /* 0x0007e2000c10190e */
[----:B------:R-:W-:Y:S05]  /*5560*/  @!P0 EXIT ;  /* 0x000000000000894d */ /* 0x000fea0003800000 */
[----:B------:R-:W-:Y:S01]  /*5570*/  STG.E desc[UR14][R24.64], R71 ;  /* 0x0000004718007986 */ /* 0x000fe2000c10190e */
[----:B------:R-:W-:Y:S05]  /*5580*/  EXIT ;  /* 0x000000000000794d */ /* 0x000fea0003800000 */
.L_x_2:
[----:B------:R-:W-:-:S00]  /*5590*/  BRA `(.L_x_2) ;  /* 0xfffffffc00fc7947 */ /* 0x000fc0000383ffff */
[----:B------:R-:W-:-:S00]  /*55a0*/  NOP ;  /* 0x0000000000007918 */ /* 0x000fc00000000000 */
        /* <DEDUP_REMOVED lines=13> */
.L_x_3:


//--------------------- .nv.shared.matmul_kernel  --------------------------
	.section	.nv.shared.matmul_kernel,"aw",@nobits
	.sectionflags	@""
	.align	16
	.zero		1024


//--------------------- .nv.shared.reserved.0     --------------------------
	.section	.nv.shared.reserved.0,"aw",@nobits
	.weak		__nv_reservedSMEM_offset_0_alias
	.size		__nv_reservedSMEM_offset_0_alias, 0, 0
	.other		__nv_reservedSMEM_offset_0_alias,@"STO_CUDA_RESERVED_SHARED STV_DEFAULT"
__nv_reservedSMEM_offset_0_alias:
	.zero		0


//--------------------- .nv.constant0.matmul_kernel --------------------------
	.section	.nv.constant0.matmul_kernel,"a",@progbits
	.sectionflags	@""
	.align	4
.nv.constant0.matmul_kernel:
	.zero		608


//--------------------- SYMBOLS --------------------------

	.type		.nv.reservedSmem.offset0,@object
	.size		.nv.reservedSmem.offset0,0x4
